//
// Generated by NVIDIA NVVM Compiler
//
// Compiler Build ID: CL-36424714
// Cuda compilation tools, release 13.0, V13.0.88
// Based on NVVM 20.0.0
//

.version 9.0
.target sm_100
.address_size 64

	// .globl	_Z30find_passwords_optimized_multiPKhS0_iPyiyP13FoundPasswordPiPKii
.const .align 8 .u64 total_passwords = 56800235584;
.const .align 1 .b8 d_target_salt[17];
.const .align 1 .b8 d_target_hash[32];
.const .align 1 .b8 charset[63] = {97, 98, 99, 100, 101, 102, 103, 104, 105, 106, 107, 108, 109, 110, 111, 112, 113, 114, 115, 116, 117, 118, 119, 120, 121, 122, 65, 66, 67, 68, 69, 70, 71, 72, 73, 74, 75, 76, 77, 78, 79, 80, 81, 82, 83, 84, 85, 86, 87, 88, 89, 90, 48, 49, 50, 51, 52, 53, 54, 55, 56, 57};
.const .align 4 .b8 K[256] = {152, 47, 138, 66, 145, 68, 55, 113, 207, 251, 192, 181, 165, 219, 181, 233, 91, 194, 86, 57, 241, 17, 241, 89, 164, 130, 63, 146, 213, 94, 28, 171, 152, 170, 7, 216, 1, 91, 131, 18, 190, 133, 49, 36, 195, 125, 12, 85, 116, 93, 190, 114, 254, 177, 222, 128, 167, 6, 220, 155, 116, 241, 155, 193, 193, 105, 155, 228, 134, 71, 190, 239, 198, 157, 193, 15, 204, 161, 12, 36, 111, 44, 233, 45, 170, 132, 116, 74, 220, 169, 176, 92, 218, 136, 249, 118, 82, 81, 62, 152, 109, 198, 49, 168, 200, 39, 3, 176, 199, 127, 89, 191, 243, 11, 224, 198, 71, 145, 167, 213, 81, 99, 202, 6, 103, 41, 41, 20, 133, 10, 183, 39, 56, 33, 27, 46, 252, 109, 44, 77, 19, 13, 56, 83, 84, 115, 10, 101, 187, 10, 106, 118, 46, 201, 194, 129, 133, 44, 114, 146, 161, 232, 191, 162, 75, 102, 26, 168, 112, 139, 75, 194, 163, 81, 108, 199, 25, 232, 146, 209, 36, 6, 153, 214, 133, 53, 14, 244, 112, 160, 106, 16, 22, 193, 164, 25, 8, 108, 55, 30, 76, 119, 72, 39, 181, 188, 176, 52, 179, 12, 28, 57, 74, 170, 216, 78, 79, 202, 156, 91, 243, 111, 46, 104, 238, 130, 143, 116, 111, 99, 165, 120, 20, 120, 200, 132, 8, 2, 199, 140, 250, 255, 190, 144, 235, 108, 80, 164, 247, 163, 249, 190, 242, 120, 113, 198};
// _ZZ30find_passwords_optimized_multiPKhS0_iPyiyP13FoundPasswordPiPKiiE11shared_salt has been demoted

.visible .entry _Z30find_passwords_optimized_multiPKhS0_iPyiyP13FoundPasswordPiPKii(
	.param .u64 .ptr .align 1 _Z30find_passwords_optimized_multiPKhS0_iPyiyP13FoundPasswordPiPKii_param_0,
	.param .u64 .ptr .align 1 _Z30find_passwords_optimized_multiPKhS0_iPyiyP13FoundPasswordPiPKii_param_1,
	.param .u32 _Z30find_passwords_optimized_multiPKhS0_iPyiyP13FoundPasswordPiPKii_param_2,
	.param .u64 .ptr .align 1 _Z30find_passwords_optimized_multiPKhS0_iPyiyP13FoundPasswordPiPKii_param_3,
	.param .u32 _Z30find_passwords_optimized_multiPKhS0_iPyiyP13FoundPasswordPiPKii_param_4,
	.param .u64 _Z30find_passwords_optimized_multiPKhS0_iPyiyP13FoundPasswordPiPKii_param_5,
	.param .u64 .ptr .align 1 _Z30find_passwords_optimized_multiPKhS0_iPyiyP13FoundPasswordPiPKii_param_6,
	.param .u64 .ptr .align 1 _Z30find_passwords_optimized_multiPKhS0_iPyiyP13FoundPasswordPiPKii_param_7,
	.param .u64 .ptr .align 1 _Z30find_passwords_optimized_multiPKhS0_iPyiyP13FoundPasswordPiPKii_param_8,
	.param .u32 _Z30find_passwords_optimized_multiPKhS0_iPyiyP13FoundPasswordPiPKii_param_9
)
{
	.reg .pred 	%p<16>;
	.reg .b16 	%rs<12>;
	.reg .b32 	%r<2241>;
	.reg .b64 	%rd<59>;
	// demoted variable
	.shared .align 8 .b8 _ZZ30find_passwords_optimized_multiPKhS0_iPyiyP13FoundPasswordPiPKiiE11shared_salt[8];
	ld.param.u64 	%rd6, [_Z30find_passwords_optimized_multiPKhS0_iPyiyP13FoundPasswordPiPKii_param_0];
	ld.param.u64 	%rd8, [_Z30find_passwords_optimized_multiPKhS0_iPyiyP13FoundPasswordPiPKii_param_5];
	ld.param.u64 	%rd11, [_Z30find_passwords_optimized_multiPKhS0_iPyiyP13FoundPasswordPiPKii_param_8];
	ld.param.u32 	%r30, [_Z30find_passwords_optimized_multiPKhS0_iPyiyP13FoundPasswordPiPKii_param_9];
	cvta.to.global.u64 	%rd1, %rd11;
	mov.u32 	%r1, %tid.x;
	setp.gt.u32 	%p1, %r1, 7;
	@%p1 bra 	$L__BB0_2;
	cvta.to.global.u64 	%rd12, %rd6;
	cvt.u64.u32 	%rd13, %r1;
	add.s64 	%rd14, %rd12, %rd13;
	ld.global.u8 	%rs7, [%rd14];
	mov.u32 	%r31, _ZZ30find_passwords_optimized_multiPKhS0_iPyiyP13FoundPasswordPiPKiiE11shared_salt;
	add.s32 	%r32, %r31, %r1;
	st.shared.u8 	[%r32], %rs7;
$L__BB0_2:
	ld.param.u32 	%r2236, [_Z30find_passwords_optimized_multiPKhS0_iPyiyP13FoundPasswordPiPKii_param_4];
	bar.sync 	0;
	setp.lt.s32 	%p2, %r2236, 1;
	@%p2 bra 	$L__BB0_19;
	mov.u32 	%r34, %ntid.x;
	cvt.u64.u32 	%rd15, %r1;
	mov.u32 	%r35, %ctaid.x;
	mul.wide.u32 	%rd16, %r35, %r34;
	add.s64 	%rd17, %rd16, %rd15;
	add.s64 	%rd2, %rd17, %rd8;
	ld.shared.u64 	%rd3, [_ZZ30find_passwords_optimized_multiPKhS0_iPyiyP13FoundPasswordPiPKiiE11shared_salt];
	cvt.u32.u64 	%r36, %rd3;
	shr.u32 	%r37, %r36, 8;
	shr.u64 	%rd18, %rd3, 40;
	cvt.u32.u64 	%r38, %rd18;
	shr.u64 	%rd19, %rd3, 48;
	cvt.u32.u64 	%r39, %rd19;
	shl.b32 	%r40, %r36, 8;
	cvt.u16.u64 	%rs8, %rd3;
	shr.u16 	%rs9, %rs8, 8;
	shl.b16 	%rs10, %rs8, 8;
	or.b16  	%rs11, %rs10, %rs9;
	cvt.u32.u16 	%r2, %rs11;
	and.b32  	%r41, %r40, -16777216;
	and.b32  	%r42, %r37, 16711680;
	or.b32  	%r43, %r42, %r41;
	shr.u64 	%rd20, %rd3, 24;
	cvt.u32.u64 	%r44, %rd20;
	and.b32  	%r45, %r44, 65280;
	or.b32  	%r46, %r43, %r45;
	and.b32  	%r47, %r38, 255;
	or.b32  	%r3, %r46, %r47;
	shl.b32 	%r48, %r39, 24;
	and.b32  	%r49, %r38, 16711680;
	or.b32  	%r50, %r48, %r49;
	or.b32  	%r4, %r50, 32768;
	mov.b32 	%r2238, 0;
	mov.u64 	%rd23, charset;
	shr.u64 	%rd47, %rd3, 56;
	shr.u64 	%rd50, %rd3, 32;
$L__BB0_4:
	mov.u32 	%r51, %ntid.x;
	mov.u32 	%r52, %nctaid.x;
	mul.lo.s32 	%r53, %r51, %r52;
	mul.lo.s32 	%r54, %r53, %r2238;
	cvt.u64.u32 	%rd21, %r54;
	add.s64 	%rd4, %rd2, %rd21;
	setp.gt.u64 	%p3, %rd4, 56800235583;
	@%p3 bra 	$L__BB0_19;
	and.b64  	%rd22, %rd4, 63;
	add.s64 	%rd24, %rd23, %rd22;
	ld.const.u8 	%rs1, [%rd24];
	shr.u64 	%rd25, %rd4, 6;
	and.b64  	%rd26, %rd25, 63;
	add.s64 	%rd27, %rd23, %rd26;
	ld.const.u8 	%rs2, [%rd27];
	shr.u64 	%rd28, %rd4, 12;
	and.b64  	%rd29, %rd28, 63;
	add.s64 	%rd30, %rd23, %rd29;
	ld.const.u8 	%rs3, [%rd30];
	shr.u64 	%rd31, %rd4, 18;
	and.b64  	%rd32, %rd31, 63;
	add.s64 	%rd33, %rd23, %rd32;
	ld.const.u8 	%rs4, [%rd33];
	shr.u64 	%rd34, %rd4, 24;
	and.b64  	%rd35, %rd34, 63;
	add.s64 	%rd36, %rd23, %rd35;
	ld.const.u8 	%rs5, [%rd36];
	shr.u64 	%rd37, %rd4, 30;
	add.s64 	%rd38, %rd23, %rd37;
	ld.const.u8 	%rs6, [%rd38];
	cvt.u32.u16 	%r1467, %rs1;
	shl.b32 	%r1468, %r1467, 24;
	cvt.u32.u16 	%r1469, %rs2;
	shl.b32 	%r1470, %r1469, 16;
	and.b32  	%r1471, %r1470, 16711680;
	or.b32  	%r1472, %r1471, %r1468;
	mul.wide.u16 	%r1473, %rs3, 256;
	or.b32  	%r1474, %r1472, %r1473;
	cvt.u32.u16 	%r1475, %rs4;
	and.b32  	%r1476, %r1475, 255;
	or.b32  	%r1477, %r1474, %r1476;
	cvt.u32.u16 	%r1478, %rs5;
	shl.b32 	%r1479, %r1478, 24;
	cvt.u32.u16 	%r1480, %rs6;
	shl.b32 	%r1481, %r1480, 16;
	and.b32  	%r1482, %r1481, 16711680;
	or.b32  	%r1483, %r1482, %r1479;
	or.b32  	%r59, %r1483, %r2;
	mov.b32 	%r561, 7;
	// begin inline asm
	shf.r.wrap.b32 %r55, %r59, %r59, %r561;
	// end inline asm
	mov.b32 	%r564, 18;
	// begin inline asm
	shf.r.wrap.b32 %r58, %r59, %r59, %r564;
	// end inline asm
	shr.u32 	%r1484, %r59, 3;
	xor.b32  	%r1485, %r1484, %r55;
	xor.b32  	%r1486, %r1485, %r58;
	mov.b32 	%r95, 0;
	mov.b32 	%r567, 17;
	// begin inline asm
	shf.r.wrap.b32 %r61, %r95, %r95, %r567;
	// end inline asm
	mov.b32 	%r570, 19;
	// begin inline asm
	shf.r.wrap.b32 %r64, %r95, %r95, %r570;
	// end inline asm
	xor.b32  	%r1487, %r61, %r64;
	add.s32 	%r1488, %r1477, %r1486;
	add.s32 	%r179, %r1488, %r1487;
	// begin inline asm
	shf.r.wrap.b32 %r67, %r3, %r3, %r561;
	// end inline asm
	// begin inline asm
	shf.r.wrap.b32 %r70, %r3, %r3, %r564;
	// end inline asm
	shr.u32 	%r1489, %r3, 3;
	xor.b32  	%r1490, %r1489, %r67;
	xor.b32  	%r1491, %r1490, %r70;
	mov.b32 	%r167, 112;
	// begin inline asm
	shf.r.wrap.b32 %r73, %r167, %r167, %r567;
	// end inline asm
	// begin inline asm
	shf.r.wrap.b32 %r76, %r167, %r167, %r570;
	// end inline asm
	xor.b32  	%r1492, %r73, %r76;
	add.s32 	%r1493, %r59, %r1491;
	add.s32 	%r191, %r1493, %r1492;
	// begin inline asm
	shf.r.wrap.b32 %r79, %r4, %r4, %r561;
	// end inline asm
	// begin inline asm
	shf.r.wrap.b32 %r82, %r4, %r4, %r564;
	// end inline asm
	shr.u32 	%r1494, %r4, 3;
	xor.b32  	%r1495, %r1494, %r79;
	xor.b32  	%r1496, %r1495, %r82;
	// begin inline asm
	shf.r.wrap.b32 %r85, %r179, %r179, %r567;
	// end inline asm
	// begin inline asm
	shf.r.wrap.b32 %r88, %r179, %r179, %r570;
	// end inline asm
	shr.u32 	%r1497, %r179, 10;
	xor.b32  	%r1498, %r1497, %r85;
	xor.b32  	%r1499, %r1498, %r88;
	add.s32 	%r1500, %r3, %r1496;
	add.s32 	%r203, %r1500, %r1499;
	// begin inline asm
	shf.r.wrap.b32 %r91, %r95, %r95, %r561;
	// end inline asm
	// begin inline asm
	shf.r.wrap.b32 %r94, %r95, %r95, %r564;
	// end inline asm
	xor.b32  	%r1501, %r91, %r94;
	// begin inline asm
	shf.r.wrap.b32 %r97, %r191, %r191, %r567;
	// end inline asm
	// begin inline asm
	shf.r.wrap.b32 %r100, %r191, %r191, %r570;
	// end inline asm
	shr.u32 	%r1502, %r191, 10;
	xor.b32  	%r1503, %r1502, %r97;
	xor.b32  	%r1504, %r1503, %r100;
	add.s32 	%r1505, %r4, %r1501;
	add.s32 	%r215, %r1505, %r1504;
	// begin inline asm
	shf.r.wrap.b32 %r103, %r203, %r203, %r567;
	// end inline asm
	// begin inline asm
	shf.r.wrap.b32 %r106, %r203, %r203, %r570;
	// end inline asm
	shr.u32 	%r1506, %r203, 10;
	xor.b32  	%r1507, %r1506, %r103;
	xor.b32  	%r1508, %r1507, %r106;
	add.s32 	%r227, %r1501, %r1508;
	// begin inline asm
	shf.r.wrap.b32 %r109, %r215, %r215, %r567;
	// end inline asm
	// begin inline asm
	shf.r.wrap.b32 %r112, %r215, %r215, %r570;
	// end inline asm
	shr.u32 	%r1509, %r215, 10;
	xor.b32  	%r1510, %r1509, %r109;
	xor.b32  	%r1511, %r1510, %r112;
	add.s32 	%r239, %r1501, %r1511;
	// begin inline asm
	shf.r.wrap.b32 %r115, %r227, %r227, %r567;
	// end inline asm
	// begin inline asm
	shf.r.wrap.b32 %r118, %r227, %r227, %r570;
	// end inline asm
	shr.u32 	%r1512, %r227, 10;
	xor.b32  	%r1513, %r1512, %r115;
	xor.b32  	%r1514, %r1513, %r118;
	add.s32 	%r1515, %r1501, %r1514;
	add.s32 	%r128, %r1515, 112;
	// begin inline asm
	shf.r.wrap.b32 %r121, %r239, %r239, %r567;
	// end inline asm
	// begin inline asm
	shf.r.wrap.b32 %r124, %r239, %r239, %r570;
	// end inline asm
	shr.u32 	%r1516, %r239, 10;
	xor.b32  	%r1517, %r1516, %r121;
	xor.b32  	%r1518, %r1517, %r124;
	add.s32 	%r1519, %r1501, %r179;
	add.s32 	%r263, %r1519, %r1518;
	// begin inline asm
	shf.r.wrap.b32 %r127, %r128, %r128, %r567;
	// end inline asm
	// begin inline asm
	shf.r.wrap.b32 %r130, %r128, %r128, %r570;
	// end inline asm
	shr.u32 	%r1520, %r128, 10;
	xor.b32  	%r1521, %r1520, %r127;
	xor.b32  	%r1522, %r1521, %r130;
	add.s32 	%r1523, %r1501, %r191;
	add.s32 	%r275, %r1523, %r1522;
	// begin inline asm
	shf.r.wrap.b32 %r133, %r263, %r263, %r567;
	// end inline asm
	// begin inline asm
	shf.r.wrap.b32 %r136, %r263, %r263, %r570;
	// end inline asm
	shr.u32 	%r1524, %r263, 10;
	xor.b32  	%r1525, %r1524, %r133;
	xor.b32  	%r1526, %r1525, %r136;
	add.s32 	%r1527, %r1501, %r203;
	add.s32 	%r287, %r1527, %r1526;
	// begin inline asm
	shf.r.wrap.b32 %r139, %r275, %r275, %r567;
	// end inline asm
	// begin inline asm
	shf.r.wrap.b32 %r142, %r275, %r275, %r570;
	// end inline asm
	shr.u32 	%r1528, %r275, 10;
	xor.b32  	%r1529, %r1528, %r139;
	xor.b32  	%r1530, %r1529, %r142;
	add.s32 	%r1531, %r1501, %r215;
	add.s32 	%r299, %r1531, %r1530;
	// begin inline asm
	shf.r.wrap.b32 %r145, %r287, %r287, %r567;
	// end inline asm
	// begin inline asm
	shf.r.wrap.b32 %r148, %r287, %r287, %r570;
	// end inline asm
	shr.u32 	%r1532, %r287, 10;
	xor.b32  	%r1533, %r1532, %r145;
	xor.b32  	%r1534, %r1533, %r148;
	add.s32 	%r1535, %r227, %r1501;
	add.s32 	%r311, %r1535, %r1534;
	// begin inline asm
	shf.r.wrap.b32 %r151, %r299, %r299, %r567;
	// end inline asm
	// begin inline asm
	shf.r.wrap.b32 %r154, %r299, %r299, %r570;
	// end inline asm
	shr.u32 	%r1536, %r299, 10;
	xor.b32  	%r1537, %r1536, %r151;
	xor.b32  	%r1538, %r1537, %r154;
	add.s32 	%r1539, %r239, %r1501;
	add.s32 	%r323, %r1539, %r1538;
	// begin inline asm
	shf.r.wrap.b32 %r157, %r311, %r311, %r567;
	// end inline asm
	// begin inline asm
	shf.r.wrap.b32 %r160, %r311, %r311, %r570;
	// end inline asm
	shr.u32 	%r1540, %r311, 10;
	xor.b32  	%r1541, %r1540, %r157;
	xor.b32  	%r1542, %r1541, %r160;
	add.s32 	%r1543, %r1501, %r128;
	add.s32 	%r335, %r1543, %r1542;
	// begin inline asm
	shf.r.wrap.b32 %r163, %r167, %r167, %r561;
	// end inline asm
	// begin inline asm
	shf.r.wrap.b32 %r166, %r167, %r167, %r564;
	// end inline asm
	xor.b32  	%r1544, %r163, %r166;
	xor.b32  	%r1545, %r1544, 14;
	// begin inline asm
	shf.r.wrap.b32 %r169, %r323, %r323, %r567;
	// end inline asm
	// begin inline asm
	shf.r.wrap.b32 %r172, %r323, %r323, %r570;
	// end inline asm
	shr.u32 	%r1546, %r323, 10;
	xor.b32  	%r1547, %r1546, %r169;
	xor.b32  	%r1548, %r1547, %r172;
	add.s32 	%r1549, %r1545, %r263;
	add.s32 	%r347, %r1549, %r1548;
	// begin inline asm
	shf.r.wrap.b32 %r175, %r179, %r179, %r561;
	// end inline asm
	// begin inline asm
	shf.r.wrap.b32 %r178, %r179, %r179, %r564;
	// end inline asm
	shr.u32 	%r1550, %r179, 3;
	xor.b32  	%r1551, %r1550, %r175;
	xor.b32  	%r1552, %r1551, %r178;
	// begin inline asm
	shf.r.wrap.b32 %r181, %r335, %r335, %r567;
	// end inline asm
	// begin inline asm
	shf.r.wrap.b32 %r184, %r335, %r335, %r570;
	// end inline asm
	shr.u32 	%r1553, %r335, 10;
	xor.b32  	%r1554, %r1553, %r181;
	xor.b32  	%r1555, %r1554, %r184;
	add.s32 	%r1556, %r1552, %r275;
	add.s32 	%r1557, %r1556, %r1555;
	add.s32 	%r206, %r1557, 112;
	// begin inline asm
	shf.r.wrap.b32 %r187, %r191, %r191, %r561;
	// end inline asm
	// begin inline asm
	shf.r.wrap.b32 %r190, %r191, %r191, %r564;
	// end inline asm
	shr.u32 	%r1558, %r191, 3;
	xor.b32  	%r1559, %r1558, %r187;
	xor.b32  	%r1560, %r1559, %r190;
	// begin inline asm
	shf.r.wrap.b32 %r193, %r347, %r347, %r567;
	// end inline asm
	// begin inline asm
	shf.r.wrap.b32 %r196, %r347, %r347, %r570;
	// end inline asm
	shr.u32 	%r1561, %r347, 10;
	xor.b32  	%r1562, %r1561, %r193;
	xor.b32  	%r1563, %r1562, %r196;
	add.s32 	%r1564, %r179, %r1560;
	add.s32 	%r1565, %r1564, %r287;
	add.s32 	%r371, %r1565, %r1563;
	// begin inline asm
	shf.r.wrap.b32 %r199, %r203, %r203, %r561;
	// end inline asm
	// begin inline asm
	shf.r.wrap.b32 %r202, %r203, %r203, %r564;
	// end inline asm
	shr.u32 	%r1566, %r203, 3;
	xor.b32  	%r1567, %r1566, %r199;
	xor.b32  	%r1568, %r1567, %r202;
	// begin inline asm
	shf.r.wrap.b32 %r205, %r206, %r206, %r567;
	// end inline asm
	// begin inline asm
	shf.r.wrap.b32 %r208, %r206, %r206, %r570;
	// end inline asm
	shr.u32 	%r1569, %r206, 10;
	xor.b32  	%r1570, %r1569, %r205;
	xor.b32  	%r1571, %r1570, %r208;
	add.s32 	%r1572, %r191, %r1568;
	add.s32 	%r1573, %r1572, %r299;
	add.s32 	%r383, %r1573, %r1571;
	// begin inline asm
	shf.r.wrap.b32 %r211, %r215, %r215, %r561;
	// end inline asm
	// begin inline asm
	shf.r.wrap.b32 %r214, %r215, %r215, %r564;
	// end inline asm
	shr.u32 	%r1574, %r215, 3;
	xor.b32  	%r1575, %r1574, %r211;
	xor.b32  	%r1576, %r1575, %r214;
	// begin inline asm
	shf.r.wrap.b32 %r217, %r371, %r371, %r567;
	// end inline asm
	// begin inline asm
	shf.r.wrap.b32 %r220, %r371, %r371, %r570;
	// end inline asm
	shr.u32 	%r1577, %r371, 10;
	xor.b32  	%r1578, %r1577, %r217;
	xor.b32  	%r1579, %r1578, %r220;
	add.s32 	%r1580, %r203, %r1576;
	add.s32 	%r1581, %r1580, %r311;
	add.s32 	%r395, %r1581, %r1579;
	// begin inline asm
	shf.r.wrap.b32 %r223, %r227, %r227, %r561;
	// end inline asm
	// begin inline asm
	shf.r.wrap.b32 %r226, %r227, %r227, %r564;
	// end inline asm
	shr.u32 	%r1582, %r227, 3;
	xor.b32  	%r1583, %r1582, %r223;
	xor.b32  	%r1584, %r1583, %r226;
	// begin inline asm
	shf.r.wrap.b32 %r229, %r383, %r383, %r567;
	// end inline asm
	// begin inline asm
	shf.r.wrap.b32 %r232, %r383, %r383, %r570;
	// end inline asm
	shr.u32 	%r1585, %r383, 10;
	xor.b32  	%r1586, %r1585, %r229;
	xor.b32  	%r1587, %r1586, %r232;
	add.s32 	%r1588, %r215, %r1584;
	add.s32 	%r1589, %r1588, %r323;
	add.s32 	%r407, %r1589, %r1587;
	// begin inline asm
	shf.r.wrap.b32 %r235, %r239, %r239, %r561;
	// end inline asm
	// begin inline asm
	shf.r.wrap.b32 %r238, %r239, %r239, %r564;
	// end inline asm
	shr.u32 	%r1590, %r239, 3;
	xor.b32  	%r1591, %r1590, %r235;
	xor.b32  	%r1592, %r1591, %r238;
	// begin inline asm
	shf.r.wrap.b32 %r241, %r395, %r395, %r567;
	// end inline asm
	// begin inline asm
	shf.r.wrap.b32 %r244, %r395, %r395, %r570;
	// end inline asm
	shr.u32 	%r1593, %r395, 10;
	xor.b32  	%r1594, %r1593, %r241;
	xor.b32  	%r1595, %r1594, %r244;
	add.s32 	%r1596, %r227, %r1592;
	add.s32 	%r1597, %r1596, %r335;
	add.s32 	%r419, %r1597, %r1595;
	// begin inline asm
	shf.r.wrap.b32 %r247, %r128, %r128, %r561;
	// end inline asm
	// begin inline asm
	shf.r.wrap.b32 %r250, %r128, %r128, %r564;
	// end inline asm
	shr.u32 	%r1598, %r128, 3;
	xor.b32  	%r1599, %r1598, %r247;
	xor.b32  	%r1600, %r1599, %r250;
	// begin inline asm
	shf.r.wrap.b32 %r253, %r407, %r407, %r567;
	// end inline asm
	// begin inline asm
	shf.r.wrap.b32 %r256, %r407, %r407, %r570;
	// end inline asm
	shr.u32 	%r1601, %r407, 10;
	xor.b32  	%r1602, %r1601, %r253;
	xor.b32  	%r1603, %r1602, %r256;
	add.s32 	%r1604, %r239, %r1600;
	add.s32 	%r1605, %r1604, %r347;
	add.s32 	%r431, %r1605, %r1603;
	// begin inline asm
	shf.r.wrap.b32 %r259, %r263, %r263, %r561;
	// end inline asm
	// begin inline asm
	shf.r.wrap.b32 %r262, %r263, %r263, %r564;
	// end inline asm
	shr.u32 	%r1606, %r263, 3;
	xor.b32  	%r1607, %r1606, %r259;
	xor.b32  	%r1608, %r1607, %r262;
	// begin inline asm
	shf.r.wrap.b32 %r265, %r419, %r419, %r567;
	// end inline asm
	// begin inline asm
	shf.r.wrap.b32 %r268, %r419, %r419, %r570;
	// end inline asm
	shr.u32 	%r1609, %r419, 10;
	xor.b32  	%r1610, %r1609, %r265;
	xor.b32  	%r1611, %r1610, %r268;
	add.s32 	%r1612, %r128, %r1608;
	add.s32 	%r1613, %r1612, %r206;
	add.s32 	%r443, %r1613, %r1611;
	// begin inline asm
	shf.r.wrap.b32 %r271, %r275, %r275, %r561;
	// end inline asm
	// begin inline asm
	shf.r.wrap.b32 %r274, %r275, %r275, %r564;
	// end inline asm
	shr.u32 	%r1614, %r275, 3;
	xor.b32  	%r1615, %r1614, %r271;
	xor.b32  	%r1616, %r1615, %r274;
	// begin inline asm
	shf.r.wrap.b32 %r277, %r431, %r431, %r567;
	// end inline asm
	// begin inline asm
	shf.r.wrap.b32 %r280, %r431, %r431, %r570;
	// end inline asm
	shr.u32 	%r1617, %r431, 10;
	xor.b32  	%r1618, %r1617, %r277;
	xor.b32  	%r1619, %r1618, %r280;
	add.s32 	%r1620, %r263, %r1616;
	add.s32 	%r1621, %r1620, %r371;
	add.s32 	%r455, %r1621, %r1619;
	// begin inline asm
	shf.r.wrap.b32 %r283, %r287, %r287, %r561;
	// end inline asm
	// begin inline asm
	shf.r.wrap.b32 %r286, %r287, %r287, %r564;
	// end inline asm
	shr.u32 	%r1622, %r287, 3;
	xor.b32  	%r1623, %r1622, %r283;
	xor.b32  	%r1624, %r1623, %r286;
	// begin inline asm
	shf.r.wrap.b32 %r289, %r443, %r443, %r567;
	// end inline asm
	// begin inline asm
	shf.r.wrap.b32 %r292, %r443, %r443, %r570;
	// end inline asm
	shr.u32 	%r1625, %r443, 10;
	xor.b32  	%r1626, %r1625, %r289;
	xor.b32  	%r1627, %r1626, %r292;
	add.s32 	%r1628, %r275, %r1624;
	add.s32 	%r1629, %r1628, %r383;
	add.s32 	%r467, %r1629, %r1627;
	// begin inline asm
	shf.r.wrap.b32 %r295, %r299, %r299, %r561;
	// end inline asm
	// begin inline asm
	shf.r.wrap.b32 %r298, %r299, %r299, %r564;
	// end inline asm
	shr.u32 	%r1630, %r299, 3;
	xor.b32  	%r1631, %r1630, %r295;
	xor.b32  	%r1632, %r1631, %r298;
	// begin inline asm
	shf.r.wrap.b32 %r301, %r455, %r455, %r567;
	// end inline asm
	// begin inline asm
	shf.r.wrap.b32 %r304, %r455, %r455, %r570;
	// end inline asm
	shr.u32 	%r1633, %r455, 10;
	xor.b32  	%r1634, %r1633, %r301;
	xor.b32  	%r1635, %r1634, %r304;
	add.s32 	%r1636, %r287, %r1632;
	add.s32 	%r1637, %r1636, %r395;
	add.s32 	%r479, %r1637, %r1635;
	// begin inline asm
	shf.r.wrap.b32 %r307, %r311, %r311, %r561;
	// end inline asm
	// begin inline asm
	shf.r.wrap.b32 %r310, %r311, %r311, %r564;
	// end inline asm
	shr.u32 	%r1638, %r311, 3;
	xor.b32  	%r1639, %r1638, %r307;
	xor.b32  	%r1640, %r1639, %r310;
	// begin inline asm
	shf.r.wrap.b32 %r313, %r467, %r467, %r567;
	// end inline asm
	// begin inline asm
	shf.r.wrap.b32 %r316, %r467, %r467, %r570;
	// end inline asm
	shr.u32 	%r1641, %r467, 10;
	xor.b32  	%r1642, %r1641, %r313;
	xor.b32  	%r1643, %r1642, %r316;
	add.s32 	%r1644, %r299, %r1640;
	add.s32 	%r1645, %r1644, %r407;
	add.s32 	%r491, %r1645, %r1643;
	// begin inline asm
	shf.r.wrap.b32 %r319, %r323, %r323, %r561;
	// end inline asm
	// begin inline asm
	shf.r.wrap.b32 %r322, %r323, %r323, %r564;
	// end inline asm
	shr.u32 	%r1646, %r323, 3;
	xor.b32  	%r1647, %r1646, %r319;
	xor.b32  	%r1648, %r1647, %r322;
	// begin inline asm
	shf.r.wrap.b32 %r325, %r479, %r479, %r567;
	// end inline asm
	// begin inline asm
	shf.r.wrap.b32 %r328, %r479, %r479, %r570;
	// end inline asm
	shr.u32 	%r1649, %r479, 10;
	xor.b32  	%r1650, %r1649, %r325;
	xor.b32  	%r1651, %r1650, %r328;
	add.s32 	%r1652, %r311, %r1648;
	add.s32 	%r1653, %r1652, %r419;
	add.s32 	%r503, %r1653, %r1651;
	// begin inline asm
	shf.r.wrap.b32 %r331, %r335, %r335, %r561;
	// end inline asm
	// begin inline asm
	shf.r.wrap.b32 %r334, %r335, %r335, %r564;
	// end inline asm
	shr.u32 	%r1654, %r335, 3;
	xor.b32  	%r1655, %r1654, %r331;
	xor.b32  	%r1656, %r1655, %r334;
	// begin inline asm
	shf.r.wrap.b32 %r337, %r491, %r491, %r567;
	// end inline asm
	// begin inline asm
	shf.r.wrap.b32 %r340, %r491, %r491, %r570;
	// end inline asm
	shr.u32 	%r1657, %r491, 10;
	xor.b32  	%r1658, %r1657, %r337;
	xor.b32  	%r1659, %r1658, %r340;
	add.s32 	%r1660, %r323, %r1656;
	add.s32 	%r1661, %r1660, %r431;
	add.s32 	%r515, %r1661, %r1659;
	// begin inline asm
	shf.r.wrap.b32 %r343, %r347, %r347, %r561;
	// end inline asm
	// begin inline asm
	shf.r.wrap.b32 %r346, %r347, %r347, %r564;
	// end inline asm
	shr.u32 	%r1662, %r347, 3;
	xor.b32  	%r1663, %r1662, %r343;
	xor.b32  	%r1664, %r1663, %r346;
	// begin inline asm
	shf.r.wrap.b32 %r349, %r503, %r503, %r567;
	// end inline asm
	// begin inline asm
	shf.r.wrap.b32 %r352, %r503, %r503, %r570;
	// end inline asm
	shr.u32 	%r1665, %r503, 10;
	xor.b32  	%r1666, %r1665, %r349;
	xor.b32  	%r1667, %r1666, %r352;
	add.s32 	%r1668, %r335, %r1664;
	add.s32 	%r1669, %r1668, %r443;
	add.s32 	%r527, %r1669, %r1667;
	// begin inline asm
	shf.r.wrap.b32 %r355, %r206, %r206, %r561;
	// end inline asm
	// begin inline asm
	shf.r.wrap.b32 %r358, %r206, %r206, %r564;
	// end inline asm
	shr.u32 	%r1670, %r206, 3;
	xor.b32  	%r1671, %r1670, %r355;
	xor.b32  	%r1672, %r1671, %r358;
	// begin inline asm
	shf.r.wrap.b32 %r361, %r515, %r515, %r567;
	// end inline asm
	// begin inline asm
	shf.r.wrap.b32 %r364, %r515, %r515, %r570;
	// end inline asm
	shr.u32 	%r1673, %r515, 10;
	xor.b32  	%r1674, %r1673, %r361;
	xor.b32  	%r1675, %r1674, %r364;
	add.s32 	%r1676, %r347, %r1672;
	add.s32 	%r1677, %r1676, %r455;
	add.s32 	%r539, %r1677, %r1675;
	// begin inline asm
	shf.r.wrap.b32 %r367, %r371, %r371, %r561;
	// end inline asm
	// begin inline asm
	shf.r.wrap.b32 %r370, %r371, %r371, %r564;
	// end inline asm
	shr.u32 	%r1678, %r371, 3;
	xor.b32  	%r1679, %r1678, %r367;
	xor.b32  	%r1680, %r1679, %r370;
	// begin inline asm
	shf.r.wrap.b32 %r373, %r527, %r527, %r567;
	// end inline asm
	// begin inline asm
	shf.r.wrap.b32 %r376, %r527, %r527, %r570;
	// end inline asm
	shr.u32 	%r1681, %r527, 10;
	xor.b32  	%r1682, %r1681, %r373;
	xor.b32  	%r1683, %r1682, %r376;
	add.s32 	%r1684, %r206, %r1680;
	add.s32 	%r1685, %r1684, %r467;
	add.s32 	%r551, %r1685, %r1683;
	// begin inline asm
	shf.r.wrap.b32 %r379, %r383, %r383, %r561;
	// end inline asm
	// begin inline asm
	shf.r.wrap.b32 %r382, %r383, %r383, %r564;
	// end inline asm
	shr.u32 	%r1686, %r383, 3;
	xor.b32  	%r1687, %r1686, %r379;
	xor.b32  	%r1688, %r1687, %r382;
	// begin inline asm
	shf.r.wrap.b32 %r385, %r539, %r539, %r567;
	// end inline asm
	// begin inline asm
	shf.r.wrap.b32 %r388, %r539, %r539, %r570;
	// end inline asm
	shr.u32 	%r1689, %r539, 10;
	xor.b32  	%r1690, %r1689, %r385;
	xor.b32  	%r1691, %r1690, %r388;
	add.s32 	%r1692, %r371, %r1688;
	add.s32 	%r1693, %r1692, %r479;
	add.s32 	%r563, %r1693, %r1691;
	// begin inline asm
	shf.r.wrap.b32 %r391, %r395, %r395, %r561;
	// end inline asm
	// begin inline asm
	shf.r.wrap.b32 %r394, %r395, %r395, %r564;
	// end inline asm
	shr.u32 	%r1694, %r395, 3;
	xor.b32  	%r1695, %r1694, %r391;
	xor.b32  	%r1696, %r1695, %r394;
	// begin inline asm
	shf.r.wrap.b32 %r397, %r551, %r551, %r567;
	// end inline asm
	// begin inline asm
	shf.r.wrap.b32 %r400, %r551, %r551, %r570;
	// end inline asm
	shr.u32 	%r1697, %r551, 10;
	xor.b32  	%r1698, %r1697, %r397;
	xor.b32  	%r1699, %r1698, %r400;
	add.s32 	%r1700, %r383, %r1696;
	add.s32 	%r1701, %r1700, %r491;
	add.s32 	%r425, %r1701, %r1699;
	// begin inline asm
	shf.r.wrap.b32 %r403, %r407, %r407, %r561;
	// end inline asm
	// begin inline asm
	shf.r.wrap.b32 %r406, %r407, %r407, %r564;
	// end inline asm
	shr.u32 	%r1702, %r407, 3;
	xor.b32  	%r1703, %r1702, %r403;
	xor.b32  	%r1704, %r1703, %r406;
	// begin inline asm
	shf.r.wrap.b32 %r409, %r563, %r563, %r567;
	// end inline asm
	// begin inline asm
	shf.r.wrap.b32 %r412, %r563, %r563, %r570;
	// end inline asm
	shr.u32 	%r1705, %r563, 10;
	xor.b32  	%r1706, %r1705, %r409;
	xor.b32  	%r1707, %r1706, %r412;
	add.s32 	%r1708, %r395, %r1704;
	add.s32 	%r1709, %r1708, %r503;
	add.s32 	%r437, %r1709, %r1707;
	// begin inline asm
	shf.r.wrap.b32 %r415, %r419, %r419, %r561;
	// end inline asm
	// begin inline asm
	shf.r.wrap.b32 %r418, %r419, %r419, %r564;
	// end inline asm
	shr.u32 	%r1710, %r419, 3;
	xor.b32  	%r1711, %r1710, %r415;
	xor.b32  	%r1712, %r1711, %r418;
	// begin inline asm
	shf.r.wrap.b32 %r421, %r425, %r425, %r567;
	// end inline asm
	// begin inline asm
	shf.r.wrap.b32 %r424, %r425, %r425, %r570;
	// end inline asm
	shr.u32 	%r1713, %r425, 10;
	xor.b32  	%r1714, %r1713, %r421;
	xor.b32  	%r1715, %r1714, %r424;
	add.s32 	%r1716, %r407, %r1712;
	add.s32 	%r1717, %r1716, %r515;
	add.s32 	%r449, %r1717, %r1715;
	// begin inline asm
	shf.r.wrap.b32 %r427, %r431, %r431, %r561;
	// end inline asm
	// begin inline asm
	shf.r.wrap.b32 %r430, %r431, %r431, %r564;
	// end inline asm
	shr.u32 	%r1718, %r431, 3;
	xor.b32  	%r1719, %r1718, %r427;
	xor.b32  	%r1720, %r1719, %r430;
	// begin inline asm
	shf.r.wrap.b32 %r433, %r437, %r437, %r567;
	// end inline asm
	// begin inline asm
	shf.r.wrap.b32 %r436, %r437, %r437, %r570;
	// end inline asm
	shr.u32 	%r1721, %r437, 10;
	xor.b32  	%r1722, %r1721, %r433;
	xor.b32  	%r1723, %r1722, %r436;
	add.s32 	%r1724, %r419, %r1720;
	add.s32 	%r1725, %r1724, %r527;
	add.s32 	%r461, %r1725, %r1723;
	// begin inline asm
	shf.r.wrap.b32 %r439, %r443, %r443, %r561;
	// end inline asm
	// begin inline asm
	shf.r.wrap.b32 %r442, %r443, %r443, %r564;
	// end inline asm
	shr.u32 	%r1726, %r443, 3;
	xor.b32  	%r1727, %r1726, %r439;
	xor.b32  	%r1728, %r1727, %r442;
	// begin inline asm
	shf.r.wrap.b32 %r445, %r449, %r449, %r567;
	// end inline asm
	// begin inline asm
	shf.r.wrap.b32 %r448, %r449, %r449, %r570;
	// end inline asm
	shr.u32 	%r1729, %r449, 10;
	xor.b32  	%r1730, %r1729, %r445;
	xor.b32  	%r1731, %r1730, %r448;
	add.s32 	%r1732, %r431, %r1728;
	add.s32 	%r1733, %r1732, %r539;
	add.s32 	%r473, %r1733, %r1731;
	// begin inline asm
	shf.r.wrap.b32 %r451, %r455, %r455, %r561;
	// end inline asm
	// begin inline asm
	shf.r.wrap.b32 %r454, %r455, %r455, %r564;
	// end inline asm
	shr.u32 	%r1734, %r455, 3;
	xor.b32  	%r1735, %r1734, %r451;
	xor.b32  	%r1736, %r1735, %r454;
	// begin inline asm
	shf.r.wrap.b32 %r457, %r461, %r461, %r567;
	// end inline asm
	// begin inline asm
	shf.r.wrap.b32 %r460, %r461, %r461, %r570;
	// end inline asm
	shr.u32 	%r1737, %r461, 10;
	xor.b32  	%r1738, %r1737, %r457;
	xor.b32  	%r1739, %r1738, %r460;
	add.s32 	%r1740, %r443, %r1736;
	add.s32 	%r1741, %r1740, %r551;
	add.s32 	%r485, %r1741, %r1739;
	// begin inline asm
	shf.r.wrap.b32 %r463, %r467, %r467, %r561;
	// end inline asm
	// begin inline asm
	shf.r.wrap.b32 %r466, %r467, %r467, %r564;
	// end inline asm
	shr.u32 	%r1742, %r467, 3;
	xor.b32  	%r1743, %r1742, %r463;
	xor.b32  	%r1744, %r1743, %r466;
	// begin inline asm
	shf.r.wrap.b32 %r469, %r473, %r473, %r567;
	// end inline asm
	// begin inline asm
	shf.r.wrap.b32 %r472, %r473, %r473, %r570;
	// end inline asm
	shr.u32 	%r1745, %r473, 10;
	xor.b32  	%r1746, %r1745, %r469;
	xor.b32  	%r1747, %r1746, %r472;
	add.s32 	%r1748, %r455, %r1744;
	add.s32 	%r1749, %r1748, %r563;
	add.s32 	%r497, %r1749, %r1747;
	// begin inline asm
	shf.r.wrap.b32 %r475, %r479, %r479, %r561;
	// end inline asm
	// begin inline asm
	shf.r.wrap.b32 %r478, %r479, %r479, %r564;
	// end inline asm
	shr.u32 	%r1750, %r479, 3;
	xor.b32  	%r1751, %r1750, %r475;
	xor.b32  	%r1752, %r1751, %r478;
	// begin inline asm
	shf.r.wrap.b32 %r481, %r485, %r485, %r567;
	// end inline asm
	// begin inline asm
	shf.r.wrap.b32 %r484, %r485, %r485, %r570;
	// end inline asm
	shr.u32 	%r1753, %r485, 10;
	xor.b32  	%r1754, %r1753, %r481;
	xor.b32  	%r1755, %r1754, %r484;
	add.s32 	%r1756, %r467, %r1752;
	add.s32 	%r1757, %r1756, %r425;
	add.s32 	%r509, %r1757, %r1755;
	// begin inline asm
	shf.r.wrap.b32 %r487, %r491, %r491, %r561;
	// end inline asm
	// begin inline asm
	shf.r.wrap.b32 %r490, %r491, %r491, %r564;
	// end inline asm
	shr.u32 	%r1758, %r491, 3;
	xor.b32  	%r1759, %r1758, %r487;
	xor.b32  	%r1760, %r1759, %r490;
	// begin inline asm
	shf.r.wrap.b32 %r493, %r497, %r497, %r567;
	// end inline asm
	// begin inline asm
	shf.r.wrap.b32 %r496, %r497, %r497, %r570;
	// end inline asm
	shr.u32 	%r1761, %r497, 10;
	xor.b32  	%r1762, %r1761, %r493;
	xor.b32  	%r1763, %r1762, %r496;
	add.s32 	%r1764, %r479, %r1760;
	add.s32 	%r1765, %r1764, %r437;
	add.s32 	%r521, %r1765, %r1763;
	// begin inline asm
	shf.r.wrap.b32 %r499, %r503, %r503, %r561;
	// end inline asm
	// begin inline asm
	shf.r.wrap.b32 %r502, %r503, %r503, %r564;
	// end inline asm
	shr.u32 	%r1766, %r503, 3;
	xor.b32  	%r1767, %r1766, %r499;
	xor.b32  	%r1768, %r1767, %r502;
	// begin inline asm
	shf.r.wrap.b32 %r505, %r509, %r509, %r567;
	// end inline asm
	// begin inline asm
	shf.r.wrap.b32 %r508, %r509, %r509, %r570;
	// end inline asm
	shr.u32 	%r1769, %r509, 10;
	xor.b32  	%r1770, %r1769, %r505;
	xor.b32  	%r1771, %r1770, %r508;
	add.s32 	%r1772, %r491, %r1768;
	add.s32 	%r1773, %r1772, %r449;
	add.s32 	%r533, %r1773, %r1771;
	// begin inline asm
	shf.r.wrap.b32 %r511, %r515, %r515, %r561;
	// end inline asm
	// begin inline asm
	shf.r.wrap.b32 %r514, %r515, %r515, %r564;
	// end inline asm
	shr.u32 	%r1774, %r515, 3;
	xor.b32  	%r1775, %r1774, %r511;
	xor.b32  	%r1776, %r1775, %r514;
	// begin inline asm
	shf.r.wrap.b32 %r517, %r521, %r521, %r567;
	// end inline asm
	// begin inline asm
	shf.r.wrap.b32 %r520, %r521, %r521, %r570;
	// end inline asm
	shr.u32 	%r1777, %r521, 10;
	xor.b32  	%r1778, %r1777, %r517;
	xor.b32  	%r1779, %r1778, %r520;
	add.s32 	%r1780, %r503, %r1776;
	add.s32 	%r1781, %r1780, %r461;
	add.s32 	%r545, %r1781, %r1779;
	// begin inline asm
	shf.r.wrap.b32 %r523, %r527, %r527, %r561;
	// end inline asm
	// begin inline asm
	shf.r.wrap.b32 %r526, %r527, %r527, %r564;
	// end inline asm
	shr.u32 	%r1782, %r527, 3;
	xor.b32  	%r1783, %r1782, %r523;
	xor.b32  	%r1784, %r1783, %r526;
	// begin inline asm
	shf.r.wrap.b32 %r529, %r533, %r533, %r567;
	// end inline asm
	// begin inline asm
	shf.r.wrap.b32 %r532, %r533, %r533, %r570;
	// end inline asm
	shr.u32 	%r1785, %r533, 10;
	xor.b32  	%r1786, %r1785, %r529;
	xor.b32  	%r1787, %r1786, %r532;
	add.s32 	%r1788, %r515, %r1784;
	add.s32 	%r1789, %r1788, %r473;
	add.s32 	%r557, %r1789, %r1787;
	// begin inline asm
	shf.r.wrap.b32 %r535, %r539, %r539, %r561;
	// end inline asm
	// begin inline asm
	shf.r.wrap.b32 %r538, %r539, %r539, %r564;
	// end inline asm
	shr.u32 	%r1790, %r539, 3;
	xor.b32  	%r1791, %r1790, %r535;
	xor.b32  	%r1792, %r1791, %r538;
	// begin inline asm
	shf.r.wrap.b32 %r541, %r545, %r545, %r567;
	// end inline asm
	// begin inline asm
	shf.r.wrap.b32 %r544, %r545, %r545, %r570;
	// end inline asm
	shr.u32 	%r1793, %r545, 10;
	xor.b32  	%r1794, %r1793, %r541;
	xor.b32  	%r1795, %r1794, %r544;
	add.s32 	%r1796, %r527, %r1792;
	add.s32 	%r1797, %r1796, %r485;
	add.s32 	%r569, %r1797, %r1795;
	// begin inline asm
	shf.r.wrap.b32 %r547, %r551, %r551, %r561;
	// end inline asm
	// begin inline asm
	shf.r.wrap.b32 %r550, %r551, %r551, %r564;
	// end inline asm
	shr.u32 	%r1798, %r551, 3;
	xor.b32  	%r1799, %r1798, %r547;
	xor.b32  	%r1800, %r1799, %r550;
	// begin inline asm
	shf.r.wrap.b32 %r553, %r557, %r557, %r567;
	// end inline asm
	// begin inline asm
	shf.r.wrap.b32 %r556, %r557, %r557, %r570;
	// end inline asm
	shr.u32 	%r1801, %r557, 10;
	xor.b32  	%r1802, %r1801, %r553;
	xor.b32  	%r1803, %r1802, %r556;
	add.s32 	%r1804, %r539, %r1800;
	add.s32 	%r1805, %r1804, %r497;
	add.s32 	%r1806, %r1805, %r1803;
	// begin inline asm
	shf.r.wrap.b32 %r559, %r563, %r563, %r561;
	// end inline asm
	// begin inline asm
	shf.r.wrap.b32 %r562, %r563, %r563, %r564;
	// end inline asm
	shr.u32 	%r1807, %r563, 3;
	xor.b32  	%r1808, %r1807, %r559;
	xor.b32  	%r1809, %r1808, %r562;
	// begin inline asm
	shf.r.wrap.b32 %r565, %r569, %r569, %r567;
	// end inline asm
	// begin inline asm
	shf.r.wrap.b32 %r568, %r569, %r569, %r570;
	// end inline asm
	shr.u32 	%r1810, %r569, 10;
	xor.b32  	%r1811, %r1810, %r565;
	xor.b32  	%r1812, %r1811, %r568;
	add.s32 	%r1813, %r551, %r1809;
	add.s32 	%r1814, %r1813, %r509;
	add.s32 	%r1815, %r1814, %r1812;
	mov.b32 	%r608, 1359893119;
	// begin inline asm
	shf.r.wrap.b32 %r571, %r608, %r608, 6;shf.r.wrap.b32 %r572, %r608, %r608, 11;xor.b32 %r571, %r571, %r572;shf.r.wrap.b32 %r572, %r608, %r608, 25;xor.b32 %r571, %r571, %r572;
	// end inline asm
	mov.b32 	%r612, 1779033703;
	// begin inline asm
	shf.r.wrap.b32 %r574, %r612, %r612, 2;shf.r.wrap.b32 %r575, %r612, %r612, 13;xor.b32 %r574, %r574, %r575;shf.r.wrap.b32 %r575, %r612, %r612, 22;xor.b32 %r574, %r574, %r575;
	// end inline asm
	mov.b32 	%r594, -1694144372;
	mov.b32 	%r580, 528734635;
	// begin inline asm
	lop3.b32 %r577, %r608, %r594, %r580, 0xCA;
	// end inline asm
	mov.b32 	%r598, -1150833019;
	mov.b32 	%r584, 1013904242;
	// begin inline asm
	lop3.b32 %r581, %r612, %r598, %r584, 0xE8;
	// end inline asm
	add.s32 	%r1816, %r571, %r577;
	add.s32 	%r1817, %r1816, %r1477;
	add.s32 	%r1818, %r581, %r574;
	add.s32 	%r1819, %r1817, %r1818;
	add.s32 	%r622, %r1817, 1136325099;
	add.s32 	%r590, %r1819, -1637155663;
	// begin inline asm
	shf.r.wrap.b32 %r585, %r622, %r622, 6;shf.r.wrap.b32 %r586, %r622, %r622, 11;xor.b32 %r585, %r585, %r586;shf.r.wrap.b32 %r586, %r622, %r622, 25;xor.b32 %r585, %r585, %r586;
	// end inline asm
	// begin inline asm
	shf.r.wrap.b32 %r588, %r590, %r590, 2;shf.r.wrap.b32 %r589, %r590, %r590, 13;xor.b32 %r588, %r588, %r589;shf.r.wrap.b32 %r589, %r590, %r590, 22;xor.b32 %r588, %r588, %r589;
	// end inline asm
	// begin inline asm
	lop3.b32 %r591, %r622, %r608, %r594, 0xCA;
	// end inline asm
	// begin inline asm
	lop3.b32 %r595, %r590, %r612, %r598, 0xE8;
	// end inline asm
	add.s32 	%r1820, %r585, %r591;
	add.s32 	%r1821, %r1820, %r59;
	add.s32 	%r1822, %r595, %r588;
	add.s32 	%r1823, %r1821, %r1822;
	add.s32 	%r636, %r1821, -852880978;
	add.s32 	%r604, %r1823, -1866785220;
	// begin inline asm
	shf.r.wrap.b32 %r599, %r636, %r636, 6;shf.r.wrap.b32 %r600, %r636, %r636, 11;xor.b32 %r599, %r599, %r600;shf.r.wrap.b32 %r600, %r636, %r636, 25;xor.b32 %r599, %r599, %r600;
	// end inline asm
	// begin inline asm
	shf.r.wrap.b32 %r602, %r604, %r604, 2;shf.r.wrap.b32 %r603, %r604, %r604, 13;xor.b32 %r602, %r602, %r603;shf.r.wrap.b32 %r603, %r604, %r604, 22;xor.b32 %r602, %r602, %r603;
	// end inline asm
	// begin inline asm
	lop3.b32 %r605, %r636, %r622, %r608, 0xCA;
	// end inline asm
	// begin inline asm
	lop3.b32 %r609, %r604, %r590, %r612, 0xE8;
	// end inline asm
	add.s32 	%r1824, %r599, %r605;
	add.s32 	%r1825, %r1824, %r3;
	add.s32 	%r1826, %r609, %r602;
	add.s32 	%r1827, %r1825, %r1826;
	add.s32 	%r650, %r1825, 204346080;
	add.s32 	%r618, %r1827, 1355179099;
	// begin inline asm
	shf.r.wrap.b32 %r613, %r650, %r650, 6;shf.r.wrap.b32 %r614, %r650, %r650, 11;xor.b32 %r613, %r613, %r614;shf.r.wrap.b32 %r614, %r650, %r650, 25;xor.b32 %r613, %r613, %r614;
	// end inline asm
	// begin inline asm
	shf.r.wrap.b32 %r616, %r618, %r618, 2;shf.r.wrap.b32 %r617, %r618, %r618, 13;xor.b32 %r616, %r616, %r617;shf.r.wrap.b32 %r617, %r618, %r618, 22;xor.b32 %r616, %r616, %r617;
	// end inline asm
	// begin inline asm
	lop3.b32 %r619, %r650, %r636, %r622, 0xCA;
	// end inline asm
	// begin inline asm
	lop3.b32 %r623, %r618, %r604, %r590, 0xE8;
	// end inline asm
	add.s32 	%r1828, %r613, %r619;
	add.s32 	%r1829, %r1828, %r4;
	add.s32 	%r1830, %r623, %r616;
	add.s32 	%r1831, %r1829, %r1830;
	add.s32 	%r664, %r1829, -1529998197;
	add.s32 	%r632, %r1831, 985935396;
	// begin inline asm
	shf.r.wrap.b32 %r627, %r664, %r664, 6;shf.r.wrap.b32 %r628, %r664, %r664, 11;xor.b32 %r627, %r627, %r628;shf.r.wrap.b32 %r628, %r664, %r664, 25;xor.b32 %r627, %r627, %r628;
	// end inline asm
	// begin inline asm
	shf.r.wrap.b32 %r630, %r632, %r632, 2;shf.r.wrap.b32 %r631, %r632, %r632, 13;xor.b32 %r630, %r630, %r631;shf.r.wrap.b32 %r631, %r632, %r632, 22;xor.b32 %r630, %r630, %r631;
	// end inline asm
	// begin inline asm
	lop3.b32 %r633, %r664, %r650, %r636, 0xCA;
	// end inline asm
	// begin inline asm
	lop3.b32 %r637, %r632, %r618, %r604, 0xE8;
	// end inline asm
	add.s32 	%r1832, %r627, %r622;
	add.s32 	%r1833, %r1832, %r633;
	add.s32 	%r1834, %r1833, 961987163;
	add.s32 	%r1835, %r637, %r630;
	add.s32 	%r678, %r1834, %r590;
	add.s32 	%r682, %r1835, %r1834;
	// begin inline asm
	shf.r.wrap.b32 %r641, %r678, %r678, 6;shf.r.wrap.b32 %r642, %r678, %r678, 11;xor.b32 %r641, %r641, %r642;shf.r.wrap.b32 %r642, %r678, %r678, 25;xor.b32 %r641, %r641, %r642;
	// end inline asm
	// begin inline asm
	shf.r.wrap.b32 %r644, %r682, %r682, 2;shf.r.wrap.b32 %r645, %r682, %r682, 13;xor.b32 %r644, %r644, %r645;shf.r.wrap.b32 %r645, %r682, %r682, 22;xor.b32 %r644, %r644, %r645;
	// end inline asm
	// begin inline asm
	lop3.b32 %r647, %r678, %r664, %r650, 0xCA;
	// end inline asm
	// begin inline asm
	lop3.b32 %r651, %r682, %r632, %r618, 0xE8;
	// end inline asm
	add.s32 	%r1836, %r641, %r636;
	add.s32 	%r1837, %r1836, %r647;
	add.s32 	%r1838, %r1837, 1508970993;
	add.s32 	%r1839, %r651, %r644;
	add.s32 	%r692, %r1838, %r604;
	add.s32 	%r696, %r1839, %r1838;
	// begin inline asm
	shf.r.wrap.b32 %r655, %r692, %r692, 6;shf.r.wrap.b32 %r656, %r692, %r692, 11;xor.b32 %r655, %r655, %r656;shf.r.wrap.b32 %r656, %r692, %r692, 25;xor.b32 %r655, %r655, %r656;
	// end inline asm
	// begin inline asm
	shf.r.wrap.b32 %r658, %r696, %r696, 2;shf.r.wrap.b32 %r659, %r696, %r696, 13;xor.b32 %r658, %r658, %r659;shf.r.wrap.b32 %r659, %r696, %r696, 22;xor.b32 %r658, %r658, %r659;
	// end inline asm
	// begin inline asm
	lop3.b32 %r661, %r692, %r678, %r664, 0xCA;
	// end inline asm
	// begin inline asm
	lop3.b32 %r665, %r696, %r682, %r632, 0xE8;
	// end inline asm
	add.s32 	%r1840, %r655, %r650;
	add.s32 	%r1841, %r1840, %r661;
	add.s32 	%r1842, %r1841, -1841331548;
	add.s32 	%r1843, %r665, %r658;
	add.s32 	%r706, %r1842, %r618;
	add.s32 	%r710, %r1843, %r1842;
	// begin inline asm
	shf.r.wrap.b32 %r669, %r706, %r706, 6;shf.r.wrap.b32 %r670, %r706, %r706, 11;xor.b32 %r669, %r669, %r670;shf.r.wrap.b32 %r670, %r706, %r706, 25;xor.b32 %r669, %r669, %r670;
	// end inline asm
	// begin inline asm
	shf.r.wrap.b32 %r672, %r710, %r710, 2;shf.r.wrap.b32 %r673, %r710, %r710, 13;xor.b32 %r672, %r672, %r673;shf.r.wrap.b32 %r673, %r710, %r710, 22;xor.b32 %r672, %r672, %r673;
	// end inline asm
	// begin inline asm
	lop3.b32 %r675, %r706, %r692, %r678, 0xCA;
	// end inline asm
	// begin inline asm
	lop3.b32 %r679, %r710, %r696, %r682, 0xE8;
	// end inline asm
	add.s32 	%r1844, %r669, %r664;
	add.s32 	%r1845, %r1844, %r675;
	add.s32 	%r1846, %r1845, -1424204075;
	add.s32 	%r1847, %r679, %r672;
	add.s32 	%r720, %r1846, %r632;
	add.s32 	%r724, %r1847, %r1846;
	// begin inline asm
	shf.r.wrap.b32 %r683, %r720, %r720, 6;shf.r.wrap.b32 %r684, %r720, %r720, 11;xor.b32 %r683, %r683, %r684;shf.r.wrap.b32 %r684, %r720, %r720, 25;xor.b32 %r683, %r683, %r684;
	// end inline asm
	// begin inline asm
	shf.r.wrap.b32 %r686, %r724, %r724, 2;shf.r.wrap.b32 %r687, %r724, %r724, 13;xor.b32 %r686, %r686, %r687;shf.r.wrap.b32 %r687, %r724, %r724, 22;xor.b32 %r686, %r686, %r687;
	// end inline asm
	// begin inline asm
	lop3.b32 %r689, %r720, %r706, %r692, 0xCA;
	// end inline asm
	// begin inline asm
	lop3.b32 %r693, %r724, %r710, %r696, 0xE8;
	// end inline asm
	add.s32 	%r1848, %r683, %r678;
	add.s32 	%r1849, %r1848, %r689;
	add.s32 	%r1850, %r1849, -670586216;
	add.s32 	%r1851, %r693, %r686;
	add.s32 	%r734, %r1850, %r682;
	add.s32 	%r738, %r1851, %r1850;
	// begin inline asm
	shf.r.wrap.b32 %r697, %r734, %r734, 6;shf.r.wrap.b32 %r698, %r734, %r734, 11;xor.b32 %r697, %r697, %r698;shf.r.wrap.b32 %r698, %r734, %r734, 25;xor.b32 %r697, %r697, %r698;
	// end inline asm
	// begin inline asm
	shf.r.wrap.b32 %r700, %r738, %r738, 2;shf.r.wrap.b32 %r701, %r738, %r738, 13;xor.b32 %r700, %r700, %r701;shf.r.wrap.b32 %r701, %r738, %r738, 22;xor.b32 %r700, %r700, %r701;
	// end inline asm
	// begin inline asm
	lop3.b32 %r703, %r734, %r720, %r706, 0xCA;
	// end inline asm
	// begin inline asm
	lop3.b32 %r707, %r738, %r724, %r710, 0xE8;
	// end inline asm
	add.s32 	%r1852, %r697, %r692;
	add.s32 	%r1853, %r1852, %r703;
	add.s32 	%r1854, %r1853, 310598401;
	add.s32 	%r1855, %r707, %r700;
	add.s32 	%r748, %r1854, %r696;
	add.s32 	%r752, %r1855, %r1854;
	// begin inline asm
	shf.r.wrap.b32 %r711, %r748, %r748, 6;shf.r.wrap.b32 %r712, %r748, %r748, 11;xor.b32 %r711, %r711, %r712;shf.r.wrap.b32 %r712, %r748, %r748, 25;xor.b32 %r711, %r711, %r712;
	// end inline asm
	// begin inline asm
	shf.r.wrap.b32 %r714, %r752, %r752, 2;shf.r.wrap.b32 %r715, %r752, %r752, 13;xor.b32 %r714, %r714, %r715;shf.r.wrap.b32 %r715, %r752, %r752, 22;xor.b32 %r714, %r714, %r715;
	// end inline asm
	// begin inline asm
	lop3.b32 %r717, %r748, %r734, %r720, 0xCA;
	// end inline asm
	// begin inline asm
	lop3.b32 %r721, %r752, %r738, %r724, 0xE8;
	// end inline asm
	add.s32 	%r1856, %r711, %r706;
	add.s32 	%r1857, %r1856, %r717;
	add.s32 	%r1858, %r1857, 607225278;
	add.s32 	%r1859, %r721, %r714;
	add.s32 	%r762, %r1858, %r710;
	add.s32 	%r766, %r1859, %r1858;
	// begin inline asm
	shf.r.wrap.b32 %r725, %r762, %r762, 6;shf.r.wrap.b32 %r726, %r762, %r762, 11;xor.b32 %r725, %r725, %r726;shf.r.wrap.b32 %r726, %r762, %r762, 25;xor.b32 %r725, %r725, %r726;
	// end inline asm
	// begin inline asm
	shf.r.wrap.b32 %r728, %r766, %r766, 2;shf.r.wrap.b32 %r729, %r766, %r766, 13;xor.b32 %r728, %r728, %r729;shf.r.wrap.b32 %r729, %r766, %r766, 22;xor.b32 %r728, %r728, %r729;
	// end inline asm
	// begin inline asm
	lop3.b32 %r731, %r762, %r748, %r734, 0xCA;
	// end inline asm
	// begin inline asm
	lop3.b32 %r735, %r766, %r752, %r738, 0xE8;
	// end inline asm
	add.s32 	%r1860, %r725, %r720;
	add.s32 	%r1861, %r1860, %r731;
	add.s32 	%r1862, %r1861, 1426881987;
	add.s32 	%r1863, %r735, %r728;
	add.s32 	%r776, %r1862, %r724;
	add.s32 	%r780, %r1863, %r1862;
	// begin inline asm
	shf.r.wrap.b32 %r739, %r776, %r776, 6;shf.r.wrap.b32 %r740, %r776, %r776, 11;xor.b32 %r739, %r739, %r740;shf.r.wrap.b32 %r740, %r776, %r776, 25;xor.b32 %r739, %r739, %r740;
	// end inline asm
	// begin inline asm
	shf.r.wrap.b32 %r742, %r780, %r780, 2;shf.r.wrap.b32 %r743, %r780, %r780, 13;xor.b32 %r742, %r742, %r743;shf.r.wrap.b32 %r743, %r780, %r780, 22;xor.b32 %r742, %r742, %r743;
	// end inline asm
	// begin inline asm
	lop3.b32 %r745, %r776, %r762, %r748, 0xCA;
	// end inline asm
	// begin inline asm
	lop3.b32 %r749, %r780, %r766, %r752, 0xE8;
	// end inline asm
	add.s32 	%r1864, %r739, %r734;
	add.s32 	%r1865, %r1864, %r745;
	add.s32 	%r1866, %r1865, 1925078388;
	add.s32 	%r1867, %r749, %r742;
	add.s32 	%r790, %r1866, %r738;
	add.s32 	%r794, %r1867, %r1866;
	// begin inline asm
	shf.r.wrap.b32 %r753, %r790, %r790, 6;shf.r.wrap.b32 %r754, %r790, %r790, 11;xor.b32 %r753, %r753, %r754;shf.r.wrap.b32 %r754, %r790, %r790, 25;xor.b32 %r753, %r753, %r754;
	// end inline asm
	// begin inline asm
	shf.r.wrap.b32 %r756, %r794, %r794, 2;shf.r.wrap.b32 %r757, %r794, %r794, 13;xor.b32 %r756, %r756, %r757;shf.r.wrap.b32 %r757, %r794, %r794, 22;xor.b32 %r756, %r756, %r757;
	// end inline asm
	// begin inline asm
	lop3.b32 %r759, %r790, %r776, %r762, 0xCA;
	// end inline asm
	// begin inline asm
	lop3.b32 %r763, %r794, %r780, %r766, 0xE8;
	// end inline asm
	add.s32 	%r1868, %r753, %r748;
	add.s32 	%r1869, %r1868, %r759;
	add.s32 	%r1870, %r1869, -2132889090;
	add.s32 	%r1871, %r763, %r756;
	add.s32 	%r804, %r1870, %r752;
	add.s32 	%r808, %r1871, %r1870;
	// begin inline asm
	shf.r.wrap.b32 %r767, %r804, %r804, 6;shf.r.wrap.b32 %r768, %r804, %r804, 11;xor.b32 %r767, %r767, %r768;shf.r.wrap.b32 %r768, %r804, %r804, 25;xor.b32 %r767, %r767, %r768;
	// end inline asm
	// begin inline asm
	shf.r.wrap.b32 %r770, %r808, %r808, 2;shf.r.wrap.b32 %r771, %r808, %r808, 13;xor.b32 %r770, %r770, %r771;shf.r.wrap.b32 %r771, %r808, %r808, 22;xor.b32 %r770, %r770, %r771;
	// end inline asm
	// begin inline asm
	lop3.b32 %r773, %r804, %r790, %r776, 0xCA;
	// end inline asm
	// begin inline asm
	lop3.b32 %r777, %r808, %r794, %r780, 0xE8;
	// end inline asm
	add.s32 	%r1872, %r767, %r762;
	add.s32 	%r1873, %r1872, %r773;
	add.s32 	%r1874, %r1873, -1680079193;
	add.s32 	%r1875, %r777, %r770;
	add.s32 	%r818, %r1874, %r766;
	add.s32 	%r822, %r1875, %r1874;
	// begin inline asm
	shf.r.wrap.b32 %r781, %r818, %r818, 6;shf.r.wrap.b32 %r782, %r818, %r818, 11;xor.b32 %r781, %r781, %r782;shf.r.wrap.b32 %r782, %r818, %r818, 25;xor.b32 %r781, %r781, %r782;
	// end inline asm
	// begin inline asm
	shf.r.wrap.b32 %r784, %r822, %r822, 2;shf.r.wrap.b32 %r785, %r822, %r822, 13;xor.b32 %r784, %r784, %r785;shf.r.wrap.b32 %r785, %r822, %r822, 22;xor.b32 %r784, %r784, %r785;
	// end inline asm
	// begin inline asm
	lop3.b32 %r787, %r818, %r804, %r790, 0xCA;
	// end inline asm
	// begin inline asm
	lop3.b32 %r791, %r822, %r808, %r794, 0xE8;
	// end inline asm
	add.s32 	%r1876, %r781, %r776;
	add.s32 	%r1877, %r1876, %r787;
	add.s32 	%r1878, %r1877, -1046744604;
	add.s32 	%r1879, %r791, %r784;
	add.s32 	%r832, %r1878, %r780;
	add.s32 	%r836, %r1879, %r1878;
	// begin inline asm
	shf.r.wrap.b32 %r795, %r832, %r832, 6;shf.r.wrap.b32 %r796, %r832, %r832, 11;xor.b32 %r795, %r795, %r796;shf.r.wrap.b32 %r796, %r832, %r832, 25;xor.b32 %r795, %r795, %r796;
	// end inline asm
	// begin inline asm
	shf.r.wrap.b32 %r798, %r836, %r836, 2;shf.r.wrap.b32 %r799, %r836, %r836, 13;xor.b32 %r798, %r798, %r799;shf.r.wrap.b32 %r799, %r836, %r836, 22;xor.b32 %r798, %r798, %r799;
	// end inline asm
	// begin inline asm
	lop3.b32 %r801, %r832, %r818, %r804, 0xCA;
	// end inline asm
	// begin inline asm
	lop3.b32 %r805, %r836, %r822, %r808, 0xE8;
	// end inline asm
	add.s32 	%r1880, %r795, %r790;
	add.s32 	%r1881, %r1880, %r801;
	add.s32 	%r1882, %r1881, %r179;
	add.s32 	%r1883, %r1882, -459576895;
	add.s32 	%r1884, %r805, %r798;
	add.s32 	%r846, %r1883, %r794;
	add.s32 	%r850, %r1884, %r1883;
	// begin inline asm
	shf.r.wrap.b32 %r809, %r846, %r846, 6;shf.r.wrap.b32 %r810, %r846, %r846, 11;xor.b32 %r809, %r809, %r810;shf.r.wrap.b32 %r810, %r846, %r846, 25;xor.b32 %r809, %r809, %r810;
	// end inline asm
	// begin inline asm
	shf.r.wrap.b32 %r812, %r850, %r850, 2;shf.r.wrap.b32 %r813, %r850, %r850, 13;xor.b32 %r812, %r812, %r813;shf.r.wrap.b32 %r813, %r850, %r850, 22;xor.b32 %r812, %r812, %r813;
	// end inline asm
	// begin inline asm
	lop3.b32 %r815, %r846, %r832, %r818, 0xCA;
	// end inline asm
	// begin inline asm
	lop3.b32 %r819, %r850, %r836, %r822, 0xE8;
	// end inline asm
	add.s32 	%r1885, %r809, %r804;
	add.s32 	%r1886, %r1885, %r815;
	add.s32 	%r1887, %r1886, %r191;
	add.s32 	%r1888, %r1887, -272742522;
	add.s32 	%r1889, %r819, %r812;
	add.s32 	%r860, %r1888, %r808;
	add.s32 	%r864, %r1889, %r1888;
	// begin inline asm
	shf.r.wrap.b32 %r823, %r860, %r860, 6;shf.r.wrap.b32 %r824, %r860, %r860, 11;xor.b32 %r823, %r823, %r824;shf.r.wrap.b32 %r824, %r860, %r860, 25;xor.b32 %r823, %r823, %r824;
	// end inline asm
	// begin inline asm
	shf.r.wrap.b32 %r826, %r864, %r864, 2;shf.r.wrap.b32 %r827, %r864, %r864, 13;xor.b32 %r826, %r826, %r827;shf.r.wrap.b32 %r827, %r864, %r864, 22;xor.b32 %r826, %r826, %r827;
	// end inline asm
	// begin inline asm
	lop3.b32 %r829, %r860, %r846, %r832, 0xCA;
	// end inline asm
	// begin inline asm
	lop3.b32 %r833, %r864, %r850, %r836, 0xE8;
	// end inline asm
	add.s32 	%r1890, %r823, %r818;
	add.s32 	%r1891, %r1890, %r829;
	add.s32 	%r1892, %r1891, %r203;
	add.s32 	%r1893, %r1892, 264347078;
	add.s32 	%r1894, %r833, %r826;
	add.s32 	%r874, %r1893, %r822;
	add.s32 	%r878, %r1894, %r1893;
	// begin inline asm
	shf.r.wrap.b32 %r837, %r874, %r874, 6;shf.r.wrap.b32 %r838, %r874, %r874, 11;xor.b32 %r837, %r837, %r838;shf.r.wrap.b32 %r838, %r874, %r874, 25;xor.b32 %r837, %r837, %r838;
	// end inline asm
	// begin inline asm
	shf.r.wrap.b32 %r840, %r878, %r878, 2;shf.r.wrap.b32 %r841, %r878, %r878, 13;xor.b32 %r840, %r840, %r841;shf.r.wrap.b32 %r841, %r878, %r878, 22;xor.b32 %r840, %r840, %r841;
	// end inline asm
	// begin inline asm
	lop3.b32 %r843, %r874, %r860, %r846, 0xCA;
	// end inline asm
	// begin inline asm
	lop3.b32 %r847, %r878, %r864, %r850, 0xE8;
	// end inline asm
	add.s32 	%r1895, %r837, %r832;
	add.s32 	%r1896, %r1895, %r843;
	add.s32 	%r1897, %r1896, %r215;
	add.s32 	%r1898, %r1897, 604807628;
	add.s32 	%r1899, %r847, %r840;
	add.s32 	%r888, %r1898, %r836;
	add.s32 	%r892, %r1899, %r1898;
	// begin inline asm
	shf.r.wrap.b32 %r851, %r888, %r888, 6;shf.r.wrap.b32 %r852, %r888, %r888, 11;xor.b32 %r851, %r851, %r852;shf.r.wrap.b32 %r852, %r888, %r888, 25;xor.b32 %r851, %r851, %r852;
	// end inline asm
	// begin inline asm
	shf.r.wrap.b32 %r854, %r892, %r892, 2;shf.r.wrap.b32 %r855, %r892, %r892, 13;xor.b32 %r854, %r854, %r855;shf.r.wrap.b32 %r855, %r892, %r892, 22;xor.b32 %r854, %r854, %r855;
	// end inline asm
	// begin inline asm
	lop3.b32 %r857, %r888, %r874, %r860, 0xCA;
	// end inline asm
	// begin inline asm
	lop3.b32 %r861, %r892, %r878, %r864, 0xE8;
	// end inline asm
	add.s32 	%r1900, %r851, %r846;
	add.s32 	%r1901, %r1900, %r857;
	add.s32 	%r1902, %r1901, %r227;
	add.s32 	%r1903, %r1902, 770255983;
	add.s32 	%r1904, %r861, %r854;
	add.s32 	%r902, %r1903, %r850;
	add.s32 	%r906, %r1904, %r1903;
	// begin inline asm
	shf.r.wrap.b32 %r865, %r902, %r902, 6;shf.r.wrap.b32 %r866, %r902, %r902, 11;xor.b32 %r865, %r865, %r866;shf.r.wrap.b32 %r866, %r902, %r902, 25;xor.b32 %r865, %r865, %r866;
	// end inline asm
	// begin inline asm
	shf.r.wrap.b32 %r868, %r906, %r906, 2;shf.r.wrap.b32 %r869, %r906, %r906, 13;xor.b32 %r868, %r868, %r869;shf.r.wrap.b32 %r869, %r906, %r906, 22;xor.b32 %r868, %r868, %r869;
	// end inline asm
	// begin inline asm
	lop3.b32 %r871, %r902, %r888, %r874, 0xCA;
	// end inline asm
	// begin inline asm
	lop3.b32 %r875, %r906, %r892, %r878, 0xE8;
	// end inline asm
	add.s32 	%r1905, %r865, %r860;
	add.s32 	%r1906, %r1905, %r871;
	add.s32 	%r1907, %r1906, %r239;
	add.s32 	%r1908, %r1907, 1249150122;
	add.s32 	%r1909, %r875, %r868;
	add.s32 	%r916, %r1908, %r864;
	add.s32 	%r920, %r1909, %r1908;
	// begin inline asm
	shf.r.wrap.b32 %r879, %r916, %r916, 6;shf.r.wrap.b32 %r880, %r916, %r916, 11;xor.b32 %r879, %r879, %r880;shf.r.wrap.b32 %r880, %r916, %r916, 25;xor.b32 %r879, %r879, %r880;
	// end inline asm
	// begin inline asm
	shf.r.wrap.b32 %r882, %r920, %r920, 2;shf.r.wrap.b32 %r883, %r920, %r920, 13;xor.b32 %r882, %r882, %r883;shf.r.wrap.b32 %r883, %r920, %r920, 22;xor.b32 %r882, %r882, %r883;
	// end inline asm
	// begin inline asm
	lop3.b32 %r885, %r916, %r902, %r888, 0xCA;
	// end inline asm
	// begin inline asm
	lop3.b32 %r889, %r920, %r906, %r892, 0xE8;
	// end inline asm
	add.s32 	%r1910, %r879, %r874;
	add.s32 	%r1911, %r1910, %r885;
	add.s32 	%r1912, %r1911, %r128;
	add.s32 	%r1913, %r1912, 1555081692;
	add.s32 	%r1914, %r889, %r882;
	add.s32 	%r930, %r1913, %r878;
	add.s32 	%r934, %r1914, %r1913;
	// begin inline asm
	shf.r.wrap.b32 %r893, %r930, %r930, 6;shf.r.wrap.b32 %r894, %r930, %r930, 11;xor.b32 %r893, %r893, %r894;shf.r.wrap.b32 %r894, %r930, %r930, 25;xor.b32 %r893, %r893, %r894;
	// end inline asm
	// begin inline asm
	shf.r.wrap.b32 %r896, %r934, %r934, 2;shf.r.wrap.b32 %r897, %r934, %r934, 13;xor.b32 %r896, %r896, %r897;shf.r.wrap.b32 %r897, %r934, %r934, 22;xor.b32 %r896, %r896, %r897;
	// end inline asm
	// begin inline asm
	lop3.b32 %r899, %r930, %r916, %r902, 0xCA;
	// end inline asm
	// begin inline asm
	lop3.b32 %r903, %r934, %r920, %r906, 0xE8;
	// end inline asm
	add.s32 	%r1915, %r893, %r888;
	add.s32 	%r1916, %r1915, %r899;
	add.s32 	%r1917, %r1916, %r263;
	add.s32 	%r1918, %r1917, 1996064986;
	add.s32 	%r1919, %r903, %r896;
	add.s32 	%r944, %r1918, %r892;
	add.s32 	%r948, %r1919, %r1918;
	// begin inline asm
	shf.r.wrap.b32 %r907, %r944, %r944, 6;shf.r.wrap.b32 %r908, %r944, %r944, 11;xor.b32 %r907, %r907, %r908;shf.r.wrap.b32 %r908, %r944, %r944, 25;xor.b32 %r907, %r907, %r908;
	// end inline asm
	// begin inline asm
	shf.r.wrap.b32 %r910, %r948, %r948, 2;shf.r.wrap.b32 %r911, %r948, %r948, 13;xor.b32 %r910, %r910, %r911;shf.r.wrap.b32 %r911, %r948, %r948, 22;xor.b32 %r910, %r910, %r911;
	// end inline asm
	// begin inline asm
	lop3.b32 %r913, %r944, %r930, %r916, 0xCA;
	// end inline asm
	// begin inline asm
	lop3.b32 %r917, %r948, %r934, %r920, 0xE8;
	// end inline asm
	add.s32 	%r1920, %r907, %r902;
	add.s32 	%r1921, %r1920, %r913;
	add.s32 	%r1922, %r1921, %r275;
	add.s32 	%r1923, %r1922, -1740746414;
	add.s32 	%r1924, %r917, %r910;
	add.s32 	%r958, %r1923, %r906;
	add.s32 	%r962, %r1924, %r1923;
	// begin inline asm
	shf.r.wrap.b32 %r921, %r958, %r958, 6;shf.r.wrap.b32 %r922, %r958, %r958, 11;xor.b32 %r921, %r921, %r922;shf.r.wrap.b32 %r922, %r958, %r958, 25;xor.b32 %r921, %r921, %r922;
	// end inline asm
	// begin inline asm
	shf.r.wrap.b32 %r924, %r962, %r962, 2;shf.r.wrap.b32 %r925, %r962, %r962, 13;xor.b32 %r924, %r924, %r925;shf.r.wrap.b32 %r925, %r962, %r962, 22;xor.b32 %r924, %r924, %r925;
	// end inline asm
	// begin inline asm
	lop3.b32 %r927, %r958, %r944, %r930, 0xCA;
	// end inline asm
	// begin inline asm
	lop3.b32 %r931, %r962, %r948, %r934, 0xE8;
	// end inline asm
	add.s32 	%r1925, %r921, %r916;
	add.s32 	%r1926, %r1925, %r927;
	add.s32 	%r1927, %r1926, %r287;
	add.s32 	%r1928, %r1927, -1473132947;
	add.s32 	%r1929, %r931, %r924;
	add.s32 	%r972, %r1928, %r920;
	add.s32 	%r976, %r1929, %r1928;
	// begin inline asm
	shf.r.wrap.b32 %r935, %r972, %r972, 6;shf.r.wrap.b32 %r936, %r972, %r972, 11;xor.b32 %r935, %r935, %r936;shf.r.wrap.b32 %r936, %r972, %r972, 25;xor.b32 %r935, %r935, %r936;
	// end inline asm
	// begin inline asm
	shf.r.wrap.b32 %r938, %r976, %r976, 2;shf.r.wrap.b32 %r939, %r976, %r976, 13;xor.b32 %r938, %r938, %r939;shf.r.wrap.b32 %r939, %r976, %r976, 22;xor.b32 %r938, %r938, %r939;
	// end inline asm
	// begin inline asm
	lop3.b32 %r941, %r972, %r958, %r944, 0xCA;
	// end inline asm
	// begin inline asm
	lop3.b32 %r945, %r976, %r962, %r948, 0xE8;
	// end inline asm
	add.s32 	%r1930, %r935, %r930;
	add.s32 	%r1931, %r1930, %r941;
	add.s32 	%r1932, %r1931, %r299;
	add.s32 	%r1933, %r1932, -1341970488;
	add.s32 	%r1934, %r945, %r938;
	add.s32 	%r986, %r1933, %r934;
	add.s32 	%r990, %r1934, %r1933;
	// begin inline asm
	shf.r.wrap.b32 %r949, %r986, %r986, 6;shf.r.wrap.b32 %r950, %r986, %r986, 11;xor.b32 %r949, %r949, %r950;shf.r.wrap.b32 %r950, %r986, %r986, 25;xor.b32 %r949, %r949, %r950;
	// end inline asm
	// begin inline asm
	shf.r.wrap.b32 %r952, %r990, %r990, 2;shf.r.wrap.b32 %r953, %r990, %r990, 13;xor.b32 %r952, %r952, %r953;shf.r.wrap.b32 %r953, %r990, %r990, 22;xor.b32 %r952, %r952, %r953;
	// end inline asm
	// begin inline asm
	lop3.b32 %r955, %r986, %r972, %r958, 0xCA;
	// end inline asm
	// begin inline asm
	lop3.b32 %r959, %r990, %r976, %r962, 0xE8;
	// end inline asm
	add.s32 	%r1935, %r949, %r944;
	add.s32 	%r1936, %r1935, %r955;
	add.s32 	%r1937, %r1936, %r311;
	add.s32 	%r1938, %r1937, -1084653625;
	add.s32 	%r1939, %r959, %r952;
	add.s32 	%r1000, %r1938, %r948;
	add.s32 	%r1004, %r1939, %r1938;
	// begin inline asm
	shf.r.wrap.b32 %r963, %r1000, %r1000, 6;shf.r.wrap.b32 %r964, %r1000, %r1000, 11;xor.b32 %r963, %r963, %r964;shf.r.wrap.b32 %r964, %r1000, %r1000, 25;xor.b32 %r963, %r963, %r964;
	// end inline asm
	// begin inline asm
	shf.r.wrap.b32 %r966, %r1004, %r1004, 2;shf.r.wrap.b32 %r967, %r1004, %r1004, 13;xor.b32 %r966, %r966, %r967;shf.r.wrap.b32 %r967, %r1004, %r1004, 22;xor.b32 %r966, %r966, %r967;
	// end inline asm
	// begin inline asm
	lop3.b32 %r969, %r1000, %r986, %r972, 0xCA;
	// end inline asm
	// begin inline asm
	lop3.b32 %r973, %r1004, %r990, %r976, 0xE8;
	// end inline asm
	add.s32 	%r1940, %r963, %r958;
	add.s32 	%r1941, %r1940, %r969;
	add.s32 	%r1942, %r1941, %r323;
	add.s32 	%r1943, %r1942, -958395405;
	add.s32 	%r1944, %r973, %r966;
	add.s32 	%r1014, %r1943, %r962;
	add.s32 	%r1018, %r1944, %r1943;
	// begin inline asm
	shf.r.wrap.b32 %r977, %r1014, %r1014, 6;shf.r.wrap.b32 %r978, %r1014, %r1014, 11;xor.b32 %r977, %r977, %r978;shf.r.wrap.b32 %r978, %r1014, %r1014, 25;xor.b32 %r977, %r977, %r978;
	// end inline asm
	// begin inline asm
	shf.r.wrap.b32 %r980, %r1018, %r1018, 2;shf.r.wrap.b32 %r981, %r1018, %r1018, 13;xor.b32 %r980, %r980, %r981;shf.r.wrap.b32 %r981, %r1018, %r1018, 22;xor.b32 %r980, %r980, %r981;
	// end inline asm
	// begin inline asm
	lop3.b32 %r983, %r1014, %r1000, %r986, 0xCA;
	// end inline asm
	// begin inline asm
	lop3.b32 %r987, %r1018, %r1004, %r990, 0xE8;
	// end inline asm
	add.s32 	%r1945, %r977, %r972;
	add.s32 	%r1946, %r1945, %r983;
	add.s32 	%r1947, %r1946, %r335;
	add.s32 	%r1948, %r1947, -710438585;
	add.s32 	%r1949, %r987, %r980;
	add.s32 	%r1028, %r1948, %r976;
	add.s32 	%r1032, %r1949, %r1948;
	// begin inline asm
	shf.r.wrap.b32 %r991, %r1028, %r1028, 6;shf.r.wrap.b32 %r992, %r1028, %r1028, 11;xor.b32 %r991, %r991, %r992;shf.r.wrap.b32 %r992, %r1028, %r1028, 25;xor.b32 %r991, %r991, %r992;
	// end inline asm
	// begin inline asm
	shf.r.wrap.b32 %r994, %r1032, %r1032, 2;shf.r.wrap.b32 %r995, %r1032, %r1032, 13;xor.b32 %r994, %r994, %r995;shf.r.wrap.b32 %r995, %r1032, %r1032, 22;xor.b32 %r994, %r994, %r995;
	// end inline asm
	// begin inline asm
	lop3.b32 %r997, %r1028, %r1014, %r1000, 0xCA;
	// end inline asm
	// begin inline asm
	lop3.b32 %r1001, %r1032, %r1018, %r1004, 0xE8;
	// end inline asm
	add.s32 	%r1950, %r991, %r986;
	add.s32 	%r1951, %r1950, %r997;
	add.s32 	%r1952, %r1951, %r347;
	add.s32 	%r1953, %r1952, 113926993;
	add.s32 	%r1954, %r1001, %r994;
	add.s32 	%r1042, %r1953, %r990;
	add.s32 	%r1046, %r1954, %r1953;
	// begin inline asm
	shf.r.wrap.b32 %r1005, %r1042, %r1042, 6;shf.r.wrap.b32 %r1006, %r1042, %r1042, 11;xor.b32 %r1005, %r1005, %r1006;shf.r.wrap.b32 %r1006, %r1042, %r1042, 25;xor.b32 %r1005, %r1005, %r1006;
	// end inline asm
	// begin inline asm
	shf.r.wrap.b32 %r1008, %r1046, %r1046, 2;shf.r.wrap.b32 %r1009, %r1046, %r1046, 13;xor.b32 %r1008, %r1008, %r1009;shf.r.wrap.b32 %r1009, %r1046, %r1046, 22;xor.b32 %r1008, %r1008, %r1009;
	// end inline asm
	// begin inline asm
	lop3.b32 %r1011, %r1042, %r1028, %r1014, 0xCA;
	// end inline asm
	// begin inline asm
	lop3.b32 %r1015, %r1046, %r1032, %r1018, 0xE8;
	// end inline asm
	add.s32 	%r1955, %r1005, %r1000;
	add.s32 	%r1956, %r1955, %r1011;
	add.s32 	%r1957, %r1956, %r206;
	add.s32 	%r1958, %r1957, 338241895;
	add.s32 	%r1959, %r1015, %r1008;
	add.s32 	%r1056, %r1958, %r1004;
	add.s32 	%r1060, %r1959, %r1958;
	// begin inline asm
	shf.r.wrap.b32 %r1019, %r1056, %r1056, 6;shf.r.wrap.b32 %r1020, %r1056, %r1056, 11;xor.b32 %r1019, %r1019, %r1020;shf.r.wrap.b32 %r1020, %r1056, %r1056, 25;xor.b32 %r1019, %r1019, %r1020;
	// end inline asm
	// begin inline asm
	shf.r.wrap.b32 %r1022, %r1060, %r1060, 2;shf.r.wrap.b32 %r1023, %r1060, %r1060, 13;xor.b32 %r1022, %r1022, %r1023;shf.r.wrap.b32 %r1023, %r1060, %r1060, 22;xor.b32 %r1022, %r1022, %r1023;
	// end inline asm
	// begin inline asm
	lop3.b32 %r1025, %r1056, %r1042, %r1028, 0xCA;
	// end inline asm
	// begin inline asm
	lop3.b32 %r1029, %r1060, %r1046, %r1032, 0xE8;
	// end inline asm
	add.s32 	%r1960, %r1019, %r1014;
	add.s32 	%r1961, %r1960, %r1025;
	add.s32 	%r1962, %r1961, %r371;
	add.s32 	%r1963, %r1962, 666307205;
	add.s32 	%r1964, %r1029, %r1022;
	add.s32 	%r1070, %r1963, %r1018;
	add.s32 	%r1074, %r1964, %r1963;
	// begin inline asm
	shf.r.wrap.b32 %r1033, %r1070, %r1070, 6;shf.r.wrap.b32 %r1034, %r1070, %r1070, 11;xor.b32 %r1033, %r1033, %r1034;shf.r.wrap.b32 %r1034, %r1070, %r1070, 25;xor.b32 %r1033, %r1033, %r1034;
	// end inline asm
	// begin inline asm
	shf.r.wrap.b32 %r1036, %r1074, %r1074, 2;shf.r.wrap.b32 %r1037, %r1074, %r1074, 13;xor.b32 %r1036, %r1036, %r1037;shf.r.wrap.b32 %r1037, %r1074, %r1074, 22;xor.b32 %r1036, %r1036, %r1037;
	// end inline asm
	// begin inline asm
	lop3.b32 %r1039, %r1070, %r1056, %r1042, 0xCA;
	// end inline asm
	// begin inline asm
	lop3.b32 %r1043, %r1074, %r1060, %r1046, 0xE8;
	// end inline asm
	add.s32 	%r1965, %r1033, %r1028;
	add.s32 	%r1966, %r1965, %r1039;
	add.s32 	%r1967, %r1966, %r383;
	add.s32 	%r1968, %r1967, 773529912;
	add.s32 	%r1969, %r1043, %r1036;
	add.s32 	%r1084, %r1968, %r1032;
	add.s32 	%r1088, %r1969, %r1968;
	// begin inline asm
	shf.r.wrap.b32 %r1047, %r1084, %r1084, 6;shf.r.wrap.b32 %r1048, %r1084, %r1084, 11;xor.b32 %r1047, %r1047, %r1048;shf.r.wrap.b32 %r1048, %r1084, %r1084, 25;xor.b32 %r1047, %r1047, %r1048;
	// end inline asm
	// begin inline asm
	shf.r.wrap.b32 %r1050, %r1088, %r1088, 2;shf.r.wrap.b32 %r1051, %r1088, %r1088, 13;xor.b32 %r1050, %r1050, %r1051;shf.r.wrap.b32 %r1051, %r1088, %r1088, 22;xor.b32 %r1050, %r1050, %r1051;
	// end inline asm
	// begin inline asm
	lop3.b32 %r1053, %r1084, %r1070, %r1056, 0xCA;
	// end inline asm
	// begin inline asm
	lop3.b32 %r1057, %r1088, %r1074, %r1060, 0xE8;
	// end inline asm
	add.s32 	%r1970, %r1047, %r1042;
	add.s32 	%r1971, %r1970, %r1053;
	add.s32 	%r1972, %r1971, %r395;
	add.s32 	%r1973, %r1972, 1294757372;
	add.s32 	%r1974, %r1057, %r1050;
	add.s32 	%r1098, %r1973, %r1046;
	add.s32 	%r1102, %r1974, %r1973;
	// begin inline asm
	shf.r.wrap.b32 %r1061, %r1098, %r1098, 6;shf.r.wrap.b32 %r1062, %r1098, %r1098, 11;xor.b32 %r1061, %r1061, %r1062;shf.r.wrap.b32 %r1062, %r1098, %r1098, 25;xor.b32 %r1061, %r1061, %r1062;
	// end inline asm
	// begin inline asm
	shf.r.wrap.b32 %r1064, %r1102, %r1102, 2;shf.r.wrap.b32 %r1065, %r1102, %r1102, 13;xor.b32 %r1064, %r1064, %r1065;shf.r.wrap.b32 %r1065, %r1102, %r1102, 22;xor.b32 %r1064, %r1064, %r1065;
	// end inline asm
	// begin inline asm
	lop3.b32 %r1067, %r1098, %r1084, %r1070, 0xCA;
	// end inline asm
	// begin inline asm
	lop3.b32 %r1071, %r1102, %r1088, %r1074, 0xE8;
	// end inline asm
	add.s32 	%r1975, %r1061, %r1056;
	add.s32 	%r1976, %r1975, %r1067;
	add.s32 	%r1977, %r1976, %r407;
	add.s32 	%r1978, %r1977, 1396182291;
	add.s32 	%r1979, %r1071, %r1064;
	add.s32 	%r1112, %r1978, %r1060;
	add.s32 	%r1116, %r1979, %r1978;
	// begin inline asm
	shf.r.wrap.b32 %r1075, %r1112, %r1112, 6;shf.r.wrap.b32 %r1076, %r1112, %r1112, 11;xor.b32 %r1075, %r1075, %r1076;shf.r.wrap.b32 %r1076, %r1112, %r1112, 25;xor.b32 %r1075, %r1075, %r1076;
	// end inline asm
	// begin inline asm
	shf.r.wrap.b32 %r1078, %r1116, %r1116, 2;shf.r.wrap.b32 %r1079, %r1116, %r1116, 13;xor.b32 %r1078, %r1078, %r1079;shf.r.wrap.b32 %r1079, %r1116, %r1116, 22;xor.b32 %r1078, %r1078, %r1079;
	// end inline asm
	// begin inline asm
	lop3.b32 %r1081, %r1112, %r1098, %r1084, 0xCA;
	// end inline asm
	// begin inline asm
	lop3.b32 %r1085, %r1116, %r1102, %r1088, 0xE8;
	// end inline asm
	add.s32 	%r1980, %r1075, %r1070;
	add.s32 	%r1981, %r1980, %r1081;
	add.s32 	%r1982, %r1981, %r419;
	add.s32 	%r1983, %r1982, 1695183700;
	add.s32 	%r1984, %r1085, %r1078;
	add.s32 	%r1126, %r1983, %r1074;
	add.s32 	%r1130, %r1984, %r1983;
	// begin inline asm
	shf.r.wrap.b32 %r1089, %r1126, %r1126, 6;shf.r.wrap.b32 %r1090, %r1126, %r1126, 11;xor.b32 %r1089, %r1089, %r1090;shf.r.wrap.b32 %r1090, %r1126, %r1126, 25;xor.b32 %r1089, %r1089, %r1090;
	// end inline asm
	// begin inline asm
	shf.r.wrap.b32 %r1092, %r1130, %r1130, 2;shf.r.wrap.b32 %r1093, %r1130, %r1130, 13;xor.b32 %r1092, %r1092, %r1093;shf.r.wrap.b32 %r1093, %r1130, %r1130, 22;xor.b32 %r1092, %r1092, %r1093;
	// end inline asm
	// begin inline asm
	lop3.b32 %r1095, %r1126, %r1112, %r1098, 0xCA;
	// end inline asm
	// begin inline asm
	lop3.b32 %r1099, %r1130, %r1116, %r1102, 0xE8;
	// end inline asm
	add.s32 	%r1985, %r1089, %r1084;
	add.s32 	%r1986, %r1985, %r1095;
	add.s32 	%r1987, %r1986, %r431;
	add.s32 	%r1988, %r1987, 1986661051;
	add.s32 	%r1989, %r1099, %r1092;
	add.s32 	%r1140, %r1988, %r1088;
	add.s32 	%r1144, %r1989, %r1988;
	// begin inline asm
	shf.r.wrap.b32 %r1103, %r1140, %r1140, 6;shf.r.wrap.b32 %r1104, %r1140, %r1140, 11;xor.b32 %r1103, %r1103, %r1104;shf.r.wrap.b32 %r1104, %r1140, %r1140, 25;xor.b32 %r1103, %r1103, %r1104;
	// end inline asm
	// begin inline asm
	shf.r.wrap.b32 %r1106, %r1144, %r1144, 2;shf.r.wrap.b32 %r1107, %r1144, %r1144, 13;xor.b32 %r1106, %r1106, %r1107;shf.r.wrap.b32 %r1107, %r1144, %r1144, 22;xor.b32 %r1106, %r1106, %r1107;
	// end inline asm
	// begin inline asm
	lop3.b32 %r1109, %r1140, %r1126, %r1112, 0xCA;
	// end inline asm
	// begin inline asm
	lop3.b32 %r1113, %r1144, %r1130, %r1116, 0xE8;
	// end inline asm
	add.s32 	%r1990, %r1103, %r1098;
	add.s32 	%r1991, %r1990, %r1109;
	add.s32 	%r1992, %r1991, %r443;
	add.s32 	%r1993, %r1992, -2117940946;
	add.s32 	%r1994, %r1113, %r1106;
	add.s32 	%r1154, %r1993, %r1102;
	add.s32 	%r1158, %r1994, %r1993;
	// begin inline asm
	shf.r.wrap.b32 %r1117, %r1154, %r1154, 6;shf.r.wrap.b32 %r1118, %r1154, %r1154, 11;xor.b32 %r1117, %r1117, %r1118;shf.r.wrap.b32 %r1118, %r1154, %r1154, 25;xor.b32 %r1117, %r1117, %r1118;
	// end inline asm
	// begin inline asm
	shf.r.wrap.b32 %r1120, %r1158, %r1158, 2;shf.r.wrap.b32 %r1121, %r1158, %r1158, 13;xor.b32 %r1120, %r1120, %r1121;shf.r.wrap.b32 %r1121, %r1158, %r1158, 22;xor.b32 %r1120, %r1120, %r1121;
	// end inline asm
	// begin inline asm
	lop3.b32 %r1123, %r1154, %r1140, %r1126, 0xCA;
	// end inline asm
	// begin inline asm
	lop3.b32 %r1127, %r1158, %r1144, %r1130, 0xE8;
	// end inline asm
	add.s32 	%r1995, %r1117, %r1112;
	add.s32 	%r1996, %r1995, %r1123;
	add.s32 	%r1997, %r1996, %r455;
	add.s32 	%r1998, %r1997, -1838011259;
	add.s32 	%r1999, %r1127, %r1120;
	add.s32 	%r1168, %r1998, %r1116;
	add.s32 	%r1172, %r1999, %r1998;
	// begin inline asm
	shf.r.wrap.b32 %r1131, %r1168, %r1168, 6;shf.r.wrap.b32 %r1132, %r1168, %r1168, 11;xor.b32 %r1131, %r1131, %r1132;shf.r.wrap.b32 %r1132, %r1168, %r1168, 25;xor.b32 %r1131, %r1131, %r1132;
	// end inline asm
	// begin inline asm
	shf.r.wrap.b32 %r1134, %r1172, %r1172, 2;shf.r.wrap.b32 %r1135, %r1172, %r1172, 13;xor.b32 %r1134, %r1134, %r1135;shf.r.wrap.b32 %r1135, %r1172, %r1172, 22;xor.b32 %r1134, %r1134, %r1135;
	// end inline asm
	// begin inline asm
	lop3.b32 %r1137, %r1168, %r1154, %r1140, 0xCA;
	// end inline asm
	// begin inline asm
	lop3.b32 %r1141, %r1172, %r1158, %r1144, 0xE8;
	// end inline asm
	add.s32 	%r2000, %r1131, %r1126;
	add.s32 	%r2001, %r2000, %r1137;
	add.s32 	%r2002, %r2001, %r467;
	add.s32 	%r2003, %r2002, -1564481375;
	add.s32 	%r2004, %r1141, %r1134;
	add.s32 	%r1182, %r2003, %r1130;
	add.s32 	%r1186, %r2004, %r2003;
	// begin inline asm
	shf.r.wrap.b32 %r1145, %r1182, %r1182, 6;shf.r.wrap.b32 %r1146, %r1182, %r1182, 11;xor.b32 %r1145, %r1145, %r1146;shf.r.wrap.b32 %r1146, %r1182, %r1182, 25;xor.b32 %r1145, %r1145, %r1146;
	// end inline asm
	// begin inline asm
	shf.r.wrap.b32 %r1148, %r1186, %r1186, 2;shf.r.wrap.b32 %r1149, %r1186, %r1186, 13;xor.b32 %r1148, %r1148, %r1149;shf.r.wrap.b32 %r1149, %r1186, %r1186, 22;xor.b32 %r1148, %r1148, %r1149;
	// end inline asm
	// begin inline asm
	lop3.b32 %r1151, %r1182, %r1168, %r1154, 0xCA;
	// end inline asm
	// begin inline asm
	lop3.b32 %r1155, %r1186, %r1172, %r1158, 0xE8;
	// end inline asm
	add.s32 	%r2005, %r1145, %r1140;
	add.s32 	%r2006, %r2005, %r1151;
	add.s32 	%r2007, %r2006, %r479;
	add.s32 	%r2008, %r2007, -1474664885;
	add.s32 	%r2009, %r1155, %r1148;
	add.s32 	%r1196, %r2008, %r1144;
	add.s32 	%r1200, %r2009, %r2008;
	// begin inline asm
	shf.r.wrap.b32 %r1159, %r1196, %r1196, 6;shf.r.wrap.b32 %r1160, %r1196, %r1196, 11;xor.b32 %r1159, %r1159, %r1160;shf.r.wrap.b32 %r1160, %r1196, %r1196, 25;xor.b32 %r1159, %r1159, %r1160;
	// end inline asm
	// begin inline asm
	shf.r.wrap.b32 %r1162, %r1200, %r1200, 2;shf.r.wrap.b32 %r1163, %r1200, %r1200, 13;xor.b32 %r1162, %r1162, %r1163;shf.r.wrap.b32 %r1163, %r1200, %r1200, 22;xor.b32 %r1162, %r1162, %r1163;
	// end inline asm
	// begin inline asm
	lop3.b32 %r1165, %r1196, %r1182, %r1168, 0xCA;
	// end inline asm
	// begin inline asm
	lop3.b32 %r1169, %r1200, %r1186, %r1172, 0xE8;
	// end inline asm
	add.s32 	%r2010, %r1159, %r1154;
	add.s32 	%r2011, %r2010, %r1165;
	add.s32 	%r2012, %r2011, %r491;
	add.s32 	%r2013, %r2012, -1035236496;
	add.s32 	%r2014, %r1169, %r1162;
	add.s32 	%r1210, %r2013, %r1158;
	add.s32 	%r1214, %r2014, %r2013;
	// begin inline asm
	shf.r.wrap.b32 %r1173, %r1210, %r1210, 6;shf.r.wrap.b32 %r1174, %r1210, %r1210, 11;xor.b32 %r1173, %r1173, %r1174;shf.r.wrap.b32 %r1174, %r1210, %r1210, 25;xor.b32 %r1173, %r1173, %r1174;
	// end inline asm
	// begin inline asm
	shf.r.wrap.b32 %r1176, %r1214, %r1214, 2;shf.r.wrap.b32 %r1177, %r1214, %r1214, 13;xor.b32 %r1176, %r1176, %r1177;shf.r.wrap.b32 %r1177, %r1214, %r1214, 22;xor.b32 %r1176, %r1176, %r1177;
	// end inline asm
	// begin inline asm
	lop3.b32 %r1179, %r1210, %r1196, %r1182, 0xCA;
	// end inline asm
	// begin inline asm
	lop3.b32 %r1183, %r1214, %r1200, %r1186, 0xE8;
	// end inline asm
	add.s32 	%r2015, %r1173, %r1168;
	add.s32 	%r2016, %r2015, %r1179;
	add.s32 	%r2017, %r2016, %r503;
	add.s32 	%r2018, %r2017, -949202525;
	add.s32 	%r2019, %r1183, %r1176;
	add.s32 	%r1224, %r2018, %r1172;
	add.s32 	%r1228, %r2019, %r2018;
	// begin inline asm
	shf.r.wrap.b32 %r1187, %r1224, %r1224, 6;shf.r.wrap.b32 %r1188, %r1224, %r1224, 11;xor.b32 %r1187, %r1187, %r1188;shf.r.wrap.b32 %r1188, %r1224, %r1224, 25;xor.b32 %r1187, %r1187, %r1188;
	// end inline asm
	// begin inline asm
	shf.r.wrap.b32 %r1190, %r1228, %r1228, 2;shf.r.wrap.b32 %r1191, %r1228, %r1228, 13;xor.b32 %r1190, %r1190, %r1191;shf.r.wrap.b32 %r1191, %r1228, %r1228, 22;xor.b32 %r1190, %r1190, %r1191;
	// end inline asm
	// begin inline asm
	lop3.b32 %r1193, %r1224, %r1210, %r1196, 0xCA;
	// end inline asm
	// begin inline asm
	lop3.b32 %r1197, %r1228, %r1214, %r1200, 0xE8;
	// end inline asm
	add.s32 	%r2020, %r1187, %r1182;
	add.s32 	%r2021, %r2020, %r1193;
	add.s32 	%r2022, %r2021, %r515;
	add.s32 	%r2023, %r2022, -778901479;
	add.s32 	%r2024, %r1197, %r1190;
	add.s32 	%r1238, %r2023, %r1186;
	add.s32 	%r1242, %r2024, %r2023;
	// begin inline asm
	shf.r.wrap.b32 %r1201, %r1238, %r1238, 6;shf.r.wrap.b32 %r1202, %r1238, %r1238, 11;xor.b32 %r1201, %r1201, %r1202;shf.r.wrap.b32 %r1202, %r1238, %r1238, 25;xor.b32 %r1201, %r1201, %r1202;
	// end inline asm
	// begin inline asm
	shf.r.wrap.b32 %r1204, %r1242, %r1242, 2;shf.r.wrap.b32 %r1205, %r1242, %r1242, 13;xor.b32 %r1204, %r1204, %r1205;shf.r.wrap.b32 %r1205, %r1242, %r1242, 22;xor.b32 %r1204, %r1204, %r1205;
	// end inline asm
	// begin inline asm
	lop3.b32 %r1207, %r1238, %r1224, %r1210, 0xCA;
	// end inline asm
	// begin inline asm
	lop3.b32 %r1211, %r1242, %r1228, %r1214, 0xE8;
	// end inline asm
	add.s32 	%r2025, %r1201, %r1196;
	add.s32 	%r2026, %r2025, %r1207;
	add.s32 	%r2027, %r2026, %r527;
	add.s32 	%r2028, %r2027, -694614492;
	add.s32 	%r2029, %r1211, %r1204;
	add.s32 	%r1252, %r2028, %r1200;
	add.s32 	%r1256, %r2029, %r2028;
	// begin inline asm
	shf.r.wrap.b32 %r1215, %r1252, %r1252, 6;shf.r.wrap.b32 %r1216, %r1252, %r1252, 11;xor.b32 %r1215, %r1215, %r1216;shf.r.wrap.b32 %r1216, %r1252, %r1252, 25;xor.b32 %r1215, %r1215, %r1216;
	// end inline asm
	// begin inline asm
	shf.r.wrap.b32 %r1218, %r1256, %r1256, 2;shf.r.wrap.b32 %r1219, %r1256, %r1256, 13;xor.b32 %r1218, %r1218, %r1219;shf.r.wrap.b32 %r1219, %r1256, %r1256, 22;xor.b32 %r1218, %r1218, %r1219;
	// end inline asm
	// begin inline asm
	lop3.b32 %r1221, %r1252, %r1238, %r1224, 0xCA;
	// end inline asm
	// begin inline asm
	lop3.b32 %r1225, %r1256, %r1242, %r1228, 0xE8;
	// end inline asm
	add.s32 	%r2030, %r1215, %r1210;
	add.s32 	%r2031, %r2030, %r1221;
	add.s32 	%r2032, %r2031, %r539;
	add.s32 	%r2033, %r2032, -200395387;
	add.s32 	%r2034, %r1225, %r1218;
	add.s32 	%r1266, %r2033, %r1214;
	add.s32 	%r1270, %r2034, %r2033;
	// begin inline asm
	shf.r.wrap.b32 %r1229, %r1266, %r1266, 6;shf.r.wrap.b32 %r1230, %r1266, %r1266, 11;xor.b32 %r1229, %r1229, %r1230;shf.r.wrap.b32 %r1230, %r1266, %r1266, 25;xor.b32 %r1229, %r1229, %r1230;
	// end inline asm
	// begin inline asm
	shf.r.wrap.b32 %r1232, %r1270, %r1270, 2;shf.r.wrap.b32 %r1233, %r1270, %r1270, 13;xor.b32 %r1232, %r1232, %r1233;shf.r.wrap.b32 %r1233, %r1270, %r1270, 22;xor.b32 %r1232, %r1232, %r1233;
	// end inline asm
	// begin inline asm
	lop3.b32 %r1235, %r1266, %r1252, %r1238, 0xCA;
	// end inline asm
	// begin inline asm
	lop3.b32 %r1239, %r1270, %r1256, %r1242, 0xE8;
	// end inline asm
	add.s32 	%r2035, %r1229, %r1224;
	add.s32 	%r2036, %r2035, %r1235;
	add.s32 	%r2037, %r2036, %r551;
	add.s32 	%r2038, %r2037, 275423344;
	add.s32 	%r2039, %r1239, %r1232;
	add.s32 	%r1280, %r2038, %r1228;
	add.s32 	%r1284, %r2039, %r2038;
	// begin inline asm
	shf.r.wrap.b32 %r1243, %r1280, %r1280, 6;shf.r.wrap.b32 %r1244, %r1280, %r1280, 11;xor.b32 %r1243, %r1243, %r1244;shf.r.wrap.b32 %r1244, %r1280, %r1280, 25;xor.b32 %r1243, %r1243, %r1244;
	// end inline asm
	// begin inline asm
	shf.r.wrap.b32 %r1246, %r1284, %r1284, 2;shf.r.wrap.b32 %r1247, %r1284, %r1284, 13;xor.b32 %r1246, %r1246, %r1247;shf.r.wrap.b32 %r1247, %r1284, %r1284, 22;xor.b32 %r1246, %r1246, %r1247;
	// end inline asm
	// begin inline asm
	lop3.b32 %r1249, %r1280, %r1266, %r1252, 0xCA;
	// end inline asm
	// begin inline asm
	lop3.b32 %r1253, %r1284, %r1270, %r1256, 0xE8;
	// end inline asm
	add.s32 	%r2040, %r1243, %r1238;
	add.s32 	%r2041, %r2040, %r1249;
	add.s32 	%r2042, %r2041, %r563;
	add.s32 	%r2043, %r2042, 430227734;
	add.s32 	%r2044, %r1253, %r1246;
	add.s32 	%r1294, %r2043, %r1242;
	add.s32 	%r1298, %r2044, %r2043;
	// begin inline asm
	shf.r.wrap.b32 %r1257, %r1294, %r1294, 6;shf.r.wrap.b32 %r1258, %r1294, %r1294, 11;xor.b32 %r1257, %r1257, %r1258;shf.r.wrap.b32 %r1258, %r1294, %r1294, 25;xor.b32 %r1257, %r1257, %r1258;
	// end inline asm
	// begin inline asm
	shf.r.wrap.b32 %r1260, %r1298, %r1298, 2;shf.r.wrap.b32 %r1261, %r1298, %r1298, 13;xor.b32 %r1260, %r1260, %r1261;shf.r.wrap.b32 %r1261, %r1298, %r1298, 22;xor.b32 %r1260, %r1260, %r1261;
	// end inline asm
	// begin inline asm
	lop3.b32 %r1263, %r1294, %r1280, %r1266, 0xCA;
	// end inline asm
	// begin inline asm
	lop3.b32 %r1267, %r1298, %r1284, %r1270, 0xE8;
	// end inline asm
	add.s32 	%r2045, %r1257, %r1252;
	add.s32 	%r2046, %r2045, %r1263;
	add.s32 	%r2047, %r2046, %r425;
	add.s32 	%r2048, %r2047, 506948616;
	add.s32 	%r2049, %r1267, %r1260;
	add.s32 	%r1308, %r2048, %r1256;
	add.s32 	%r1312, %r2049, %r2048;
	// begin inline asm
	shf.r.wrap.b32 %r1271, %r1308, %r1308, 6;shf.r.wrap.b32 %r1272, %r1308, %r1308, 11;xor.b32 %r1271, %r1271, %r1272;shf.r.wrap.b32 %r1272, %r1308, %r1308, 25;xor.b32 %r1271, %r1271, %r1272;
	// end inline asm
	// begin inline asm
	shf.r.wrap.b32 %r1274, %r1312, %r1312, 2;shf.r.wrap.b32 %r1275, %r1312, %r1312, 13;xor.b32 %r1274, %r1274, %r1275;shf.r.wrap.b32 %r1275, %r1312, %r1312, 22;xor.b32 %r1274, %r1274, %r1275;
	// end inline asm
	// begin inline asm
	lop3.b32 %r1277, %r1308, %r1294, %r1280, 0xCA;
	// end inline asm
	// begin inline asm
	lop3.b32 %r1281, %r1312, %r1298, %r1284, 0xE8;
	// end inline asm
	add.s32 	%r2050, %r1271, %r1266;
	add.s32 	%r2051, %r2050, %r1277;
	add.s32 	%r2052, %r2051, %r437;
	add.s32 	%r2053, %r2052, 659060556;
	add.s32 	%r2054, %r1281, %r1274;
	add.s32 	%r1322, %r2053, %r1270;
	add.s32 	%r1326, %r2054, %r2053;
	// begin inline asm
	shf.r.wrap.b32 %r1285, %r1322, %r1322, 6;shf.r.wrap.b32 %r1286, %r1322, %r1322, 11;xor.b32 %r1285, %r1285, %r1286;shf.r.wrap.b32 %r1286, %r1322, %r1322, 25;xor.b32 %r1285, %r1285, %r1286;
	// end inline asm
	// begin inline asm
	shf.r.wrap.b32 %r1288, %r1326, %r1326, 2;shf.r.wrap.b32 %r1289, %r1326, %r1326, 13;xor.b32 %r1288, %r1288, %r1289;shf.r.wrap.b32 %r1289, %r1326, %r1326, 22;xor.b32 %r1288, %r1288, %r1289;
	// end inline asm
	// begin inline asm
	lop3.b32 %r1291, %r1322, %r1308, %r1294, 0xCA;
	// end inline asm
	// begin inline asm
	lop3.b32 %r1295, %r1326, %r1312, %r1298, 0xE8;
	// end inline asm
	add.s32 	%r2055, %r1285, %r1280;
	add.s32 	%r2056, %r2055, %r1291;
	add.s32 	%r2057, %r2056, %r449;
	add.s32 	%r2058, %r2057, 883997877;
	add.s32 	%r2059, %r1295, %r1288;
	add.s32 	%r1336, %r2058, %r1284;
	add.s32 	%r1340, %r2059, %r2058;
	// begin inline asm
	shf.r.wrap.b32 %r1299, %r1336, %r1336, 6;shf.r.wrap.b32 %r1300, %r1336, %r1336, 11;xor.b32 %r1299, %r1299, %r1300;shf.r.wrap.b32 %r1300, %r1336, %r1336, 25;xor.b32 %r1299, %r1299, %r1300;
	// end inline asm
	// begin inline asm
	shf.r.wrap.b32 %r1302, %r1340, %r1340, 2;shf.r.wrap.b32 %r1303, %r1340, %r1340, 13;xor.b32 %r1302, %r1302, %r1303;shf.r.wrap.b32 %r1303, %r1340, %r1340, 22;xor.b32 %r1302, %r1302, %r1303;
	// end inline asm
	// begin inline asm
	lop3.b32 %r1305, %r1336, %r1322, %r1308, 0xCA;
	// end inline asm
	// begin inline asm
	lop3.b32 %r1309, %r1340, %r1326, %r1312, 0xE8;
	// end inline asm
	add.s32 	%r2060, %r1299, %r1294;
	add.s32 	%r2061, %r2060, %r1305;
	add.s32 	%r2062, %r2061, %r461;
	add.s32 	%r2063, %r2062, 958139571;
	add.s32 	%r2064, %r1309, %r1302;
	add.s32 	%r1350, %r2063, %r1298;
	add.s32 	%r1354, %r2064, %r2063;
	// begin inline asm
	shf.r.wrap.b32 %r1313, %r1350, %r1350, 6;shf.r.wrap.b32 %r1314, %r1350, %r1350, 11;xor.b32 %r1313, %r1313, %r1314;shf.r.wrap.b32 %r1314, %r1350, %r1350, 25;xor.b32 %r1313, %r1313, %r1314;
	// end inline asm
	// begin inline asm
	shf.r.wrap.b32 %r1316, %r1354, %r1354, 2;shf.r.wrap.b32 %r1317, %r1354, %r1354, 13;xor.b32 %r1316, %r1316, %r1317;shf.r.wrap.b32 %r1317, %r1354, %r1354, 22;xor.b32 %r1316, %r1316, %r1317;
	// end inline asm
	// begin inline asm
	lop3.b32 %r1319, %r1350, %r1336, %r1322, 0xCA;
	// end inline asm
	// begin inline asm
	lop3.b32 %r1323, %r1354, %r1340, %r1326, 0xE8;
	// end inline asm
	add.s32 	%r2065, %r1313, %r1308;
	add.s32 	%r2066, %r2065, %r1319;
	add.s32 	%r2067, %r2066, %r473;
	add.s32 	%r2068, %r2067, 1322822218;
	add.s32 	%r2069, %r1323, %r1316;
	add.s32 	%r1364, %r2068, %r1312;
	add.s32 	%r1368, %r2069, %r2068;
	// begin inline asm
	shf.r.wrap.b32 %r1327, %r1364, %r1364, 6;shf.r.wrap.b32 %r1328, %r1364, %r1364, 11;xor.b32 %r1327, %r1327, %r1328;shf.r.wrap.b32 %r1328, %r1364, %r1364, 25;xor.b32 %r1327, %r1327, %r1328;
	// end inline asm
	// begin inline asm
	shf.r.wrap.b32 %r1330, %r1368, %r1368, 2;shf.r.wrap.b32 %r1331, %r1368, %r1368, 13;xor.b32 %r1330, %r1330, %r1331;shf.r.wrap.b32 %r1331, %r1368, %r1368, 22;xor.b32 %r1330, %r1330, %r1331;
	// end inline asm
	// begin inline asm
	lop3.b32 %r1333, %r1364, %r1350, %r1336, 0xCA;
	// end inline asm
	// begin inline asm
	lop3.b32 %r1337, %r1368, %r1354, %r1340, 0xE8;
	// end inline asm
	add.s32 	%r2070, %r1327, %r1322;
	add.s32 	%r2071, %r2070, %r1333;
	add.s32 	%r2072, %r2071, %r485;
	add.s32 	%r2073, %r2072, 1537002063;
	add.s32 	%r2074, %r1337, %r1330;
	add.s32 	%r1378, %r2073, %r1326;
	add.s32 	%r1382, %r2074, %r2073;
	// begin inline asm
	shf.r.wrap.b32 %r1341, %r1378, %r1378, 6;shf.r.wrap.b32 %r1342, %r1378, %r1378, 11;xor.b32 %r1341, %r1341, %r1342;shf.r.wrap.b32 %r1342, %r1378, %r1378, 25;xor.b32 %r1341, %r1341, %r1342;
	// end inline asm
	// begin inline asm
	shf.r.wrap.b32 %r1344, %r1382, %r1382, 2;shf.r.wrap.b32 %r1345, %r1382, %r1382, 13;xor.b32 %r1344, %r1344, %r1345;shf.r.wrap.b32 %r1345, %r1382, %r1382, 22;xor.b32 %r1344, %r1344, %r1345;
	// end inline asm
	// begin inline asm
	lop3.b32 %r1347, %r1378, %r1364, %r1350, 0xCA;
	// end inline asm
	// begin inline asm
	lop3.b32 %r1351, %r1382, %r1368, %r1354, 0xE8;
	// end inline asm
	add.s32 	%r2075, %r1341, %r1336;
	add.s32 	%r2076, %r2075, %r1347;
	add.s32 	%r2077, %r2076, %r497;
	add.s32 	%r2078, %r2077, 1747873779;
	add.s32 	%r2079, %r1351, %r1344;
	add.s32 	%r1392, %r2078, %r1340;
	add.s32 	%r1396, %r2079, %r2078;
	// begin inline asm
	shf.r.wrap.b32 %r1355, %r1392, %r1392, 6;shf.r.wrap.b32 %r1356, %r1392, %r1392, 11;xor.b32 %r1355, %r1355, %r1356;shf.r.wrap.b32 %r1356, %r1392, %r1392, 25;xor.b32 %r1355, %r1355, %r1356;
	// end inline asm
	// begin inline asm
	shf.r.wrap.b32 %r1358, %r1396, %r1396, 2;shf.r.wrap.b32 %r1359, %r1396, %r1396, 13;xor.b32 %r1358, %r1358, %r1359;shf.r.wrap.b32 %r1359, %r1396, %r1396, 22;xor.b32 %r1358, %r1358, %r1359;
	// end inline asm
	// begin inline asm
	lop3.b32 %r1361, %r1392, %r1378, %r1364, 0xCA;
	// end inline asm
	// begin inline asm
	lop3.b32 %r1365, %r1396, %r1382, %r1368, 0xE8;
	// end inline asm
	add.s32 	%r2080, %r1355, %r1350;
	add.s32 	%r2081, %r2080, %r1361;
	add.s32 	%r2082, %r2081, %r509;
	add.s32 	%r2083, %r2082, 1955562222;
	add.s32 	%r2084, %r1365, %r1358;
	add.s32 	%r1406, %r2083, %r1354;
	add.s32 	%r1410, %r2084, %r2083;
	// begin inline asm
	shf.r.wrap.b32 %r1369, %r1406, %r1406, 6;shf.r.wrap.b32 %r1370, %r1406, %r1406, 11;xor.b32 %r1369, %r1369, %r1370;shf.r.wrap.b32 %r1370, %r1406, %r1406, 25;xor.b32 %r1369, %r1369, %r1370;
	// end inline asm
	// begin inline asm
	shf.r.wrap.b32 %r1372, %r1410, %r1410, 2;shf.r.wrap.b32 %r1373, %r1410, %r1410, 13;xor.b32 %r1372, %r1372, %r1373;shf.r.wrap.b32 %r1373, %r1410, %r1410, 22;xor.b32 %r1372, %r1372, %r1373;
	// end inline asm
	// begin inline asm
	lop3.b32 %r1375, %r1406, %r1392, %r1378, 0xCA;
	// end inline asm
	// begin inline asm
	lop3.b32 %r1379, %r1410, %r1396, %r1382, 0xE8;
	// end inline asm
	add.s32 	%r2085, %r1369, %r1364;
	add.s32 	%r2086, %r2085, %r1375;
	add.s32 	%r2087, %r2086, %r521;
	add.s32 	%r2088, %r2087, 2024104815;
	add.s32 	%r2089, %r1379, %r1372;
	add.s32 	%r1420, %r2088, %r1368;
	add.s32 	%r1424, %r2089, %r2088;
	// begin inline asm
	shf.r.wrap.b32 %r1383, %r1420, %r1420, 6;shf.r.wrap.b32 %r1384, %r1420, %r1420, 11;xor.b32 %r1383, %r1383, %r1384;shf.r.wrap.b32 %r1384, %r1420, %r1420, 25;xor.b32 %r1383, %r1383, %r1384;
	// end inline asm
	// begin inline asm
	shf.r.wrap.b32 %r1386, %r1424, %r1424, 2;shf.r.wrap.b32 %r1387, %r1424, %r1424, 13;xor.b32 %r1386, %r1386, %r1387;shf.r.wrap.b32 %r1387, %r1424, %r1424, 22;xor.b32 %r1386, %r1386, %r1387;
	// end inline asm
	// begin inline asm
	lop3.b32 %r1389, %r1420, %r1406, %r1392, 0xCA;
	// end inline asm
	// begin inline asm
	lop3.b32 %r1393, %r1424, %r1410, %r1396, 0xE8;
	// end inline asm
	add.s32 	%r2090, %r1383, %r1378;
	add.s32 	%r2091, %r2090, %r1389;
	add.s32 	%r2092, %r2091, %r533;
	add.s32 	%r2093, %r2092, -2067236844;
	add.s32 	%r2094, %r1393, %r1386;
	add.s32 	%r1434, %r2093, %r1382;
	add.s32 	%r1438, %r2094, %r2093;
	// begin inline asm
	shf.r.wrap.b32 %r1397, %r1434, %r1434, 6;shf.r.wrap.b32 %r1398, %r1434, %r1434, 11;xor.b32 %r1397, %r1397, %r1398;shf.r.wrap.b32 %r1398, %r1434, %r1434, 25;xor.b32 %r1397, %r1397, %r1398;
	// end inline asm
	// begin inline asm
	shf.r.wrap.b32 %r1400, %r1438, %r1438, 2;shf.r.wrap.b32 %r1401, %r1438, %r1438, 13;xor.b32 %r1400, %r1400, %r1401;shf.r.wrap.b32 %r1401, %r1438, %r1438, 22;xor.b32 %r1400, %r1400, %r1401;
	// end inline asm
	// begin inline asm
	lop3.b32 %r1403, %r1434, %r1420, %r1406, 0xCA;
	// end inline asm
	// begin inline asm
	lop3.b32 %r1407, %r1438, %r1424, %r1410, 0xE8;
	// end inline asm
	add.s32 	%r2095, %r1397, %r1392;
	add.s32 	%r2096, %r2095, %r1403;
	add.s32 	%r2097, %r2096, %r545;
	add.s32 	%r2098, %r2097, -1933114872;
	add.s32 	%r2099, %r1407, %r1400;
	add.s32 	%r1448, %r2098, %r1396;
	add.s32 	%r1452, %r2099, %r2098;
	// begin inline asm
	shf.r.wrap.b32 %r1411, %r1448, %r1448, 6;shf.r.wrap.b32 %r1412, %r1448, %r1448, 11;xor.b32 %r1411, %r1411, %r1412;shf.r.wrap.b32 %r1412, %r1448, %r1448, 25;xor.b32 %r1411, %r1411, %r1412;
	// end inline asm
	// begin inline asm
	shf.r.wrap.b32 %r1414, %r1452, %r1452, 2;shf.r.wrap.b32 %r1415, %r1452, %r1452, 13;xor.b32 %r1414, %r1414, %r1415;shf.r.wrap.b32 %r1415, %r1452, %r1452, 22;xor.b32 %r1414, %r1414, %r1415;
	// end inline asm
	// begin inline asm
	lop3.b32 %r1417, %r1448, %r1434, %r1420, 0xCA;
	// end inline asm
	// begin inline asm
	lop3.b32 %r1421, %r1452, %r1438, %r1424, 0xE8;
	// end inline asm
	add.s32 	%r2100, %r1411, %r1406;
	add.s32 	%r2101, %r2100, %r1417;
	add.s32 	%r2102, %r2101, %r557;
	add.s32 	%r2103, %r2102, -1866530822;
	add.s32 	%r2104, %r1421, %r1414;
	add.s32 	%r1462, %r2103, %r1410;
	add.s32 	%r1466, %r2104, %r2103;
	// begin inline asm
	shf.r.wrap.b32 %r1425, %r1462, %r1462, 6;shf.r.wrap.b32 %r1426, %r1462, %r1462, 11;xor.b32 %r1425, %r1425, %r1426;shf.r.wrap.b32 %r1426, %r1462, %r1462, 25;xor.b32 %r1425, %r1425, %r1426;
	// end inline asm
	// begin inline asm
	shf.r.wrap.b32 %r1428, %r1466, %r1466, 2;shf.r.wrap.b32 %r1429, %r1466, %r1466, 13;xor.b32 %r1428, %r1428, %r1429;shf.r.wrap.b32 %r1429, %r1466, %r1466, 22;xor.b32 %r1428, %r1428, %r1429;
	// end inline asm
	// begin inline asm
	lop3.b32 %r1431, %r1462, %r1448, %r1434, 0xCA;
	// end inline asm
	// begin inline asm
	lop3.b32 %r1435, %r1466, %r1452, %r1438, 0xE8;
	// end inline asm
	add.s32 	%r2105, %r1425, %r1420;
	add.s32 	%r2106, %r2105, %r1431;
	add.s32 	%r2107, %r2106, %r569;
	add.s32 	%r2108, %r2107, -1538233109;
	add.s32 	%r2109, %r1435, %r1428;
	add.s32 	%r1461, %r2108, %r1424;
	add.s32 	%r1465, %r2109, %r2108;
	// begin inline asm
	shf.r.wrap.b32 %r1439, %r1461, %r1461, 6;shf.r.wrap.b32 %r1440, %r1461, %r1461, 11;xor.b32 %r1439, %r1439, %r1440;shf.r.wrap.b32 %r1440, %r1461, %r1461, 25;xor.b32 %r1439, %r1439, %r1440;
	// end inline asm
	// begin inline asm
	shf.r.wrap.b32 %r1442, %r1465, %r1465, 2;shf.r.wrap.b32 %r1443, %r1465, %r1465, 13;xor.b32 %r1442, %r1442, %r1443;shf.r.wrap.b32 %r1443, %r1465, %r1465, 22;xor.b32 %r1442, %r1442, %r1443;
	// end inline asm
	// begin inline asm
	lop3.b32 %r1445, %r1461, %r1462, %r1448, 0xCA;
	// end inline asm
	// begin inline asm
	lop3.b32 %r1449, %r1465, %r1466, %r1452, 0xE8;
	// end inline asm
	add.s32 	%r2110, %r1439, %r1434;
	add.s32 	%r2111, %r2110, %r1445;
	add.s32 	%r2112, %r2111, %r1806;
	add.s32 	%r2113, %r2112, -1090935817;
	add.s32 	%r2114, %r1449, %r1442;
	add.s32 	%r1460, %r2113, %r1438;
	add.s32 	%r1464, %r2114, %r2113;
	// begin inline asm
	shf.r.wrap.b32 %r1453, %r1460, %r1460, 6;shf.r.wrap.b32 %r1454, %r1460, %r1460, 11;xor.b32 %r1453, %r1453, %r1454;shf.r.wrap.b32 %r1454, %r1460, %r1460, 25;xor.b32 %r1453, %r1453, %r1454;
	// end inline asm
	// begin inline asm
	shf.r.wrap.b32 %r1456, %r1464, %r1464, 2;shf.r.wrap.b32 %r1457, %r1464, %r1464, 13;xor.b32 %r1456, %r1456, %r1457;shf.r.wrap.b32 %r1457, %r1464, %r1464, 22;xor.b32 %r1456, %r1456, %r1457;
	// end inline asm
	// begin inline asm
	lop3.b32 %r1459, %r1460, %r1461, %r1462, 0xCA;
	// end inline asm
	// begin inline asm
	lop3.b32 %r1463, %r1464, %r1465, %r1466, 0xE8;
	// end inline asm
	add.s32 	%r2115, %r1453, %r1448;
	add.s32 	%r2116, %r2115, %r1459;
	add.s32 	%r2117, %r2116, %r1815;
	add.s32 	%r2118, %r2117, -965641998;
	add.s32 	%r2119, %r1463, %r1456;
	add.s32 	%r2120, %r2118, %r1452;
	add.s32 	%r2121, %r2119, %r2118;
	add.s32 	%r6, %r2121, 1779033703;
	add.s32 	%r7, %r1464, -1150833019;
	add.s32 	%r8, %r1465, 1013904242;
	add.s32 	%r9, %r1466, -1521486534;
	add.s32 	%r10, %r2120, 1359893119;
	add.s32 	%r11, %r1460, -1694144372;
	add.s32 	%r12, %r1461, 528734635;
	add.s32 	%r2122, %r1462, 1541459225;
	shr.u32 	%r2123, %r6, 24;
	shr.u32 	%r2124, %r6, 16;
	shr.u32 	%r2125, %r6, 8;
	shr.u32 	%r2126, %r7, 24;
	shr.u32 	%r2127, %r7, 16;
	shr.u32 	%r2128, %r7, 8;
	shr.u32 	%r2129, %r8, 24;
	shr.u32 	%r2130, %r8, 16;
	shr.u32 	%r2131, %r8, 8;
	shr.u32 	%r2132, %r9, 24;
	shr.u32 	%r2133, %r9, 16;
	shr.u32 	%r2134, %r9, 8;
	shr.u32 	%r2135, %r10, 24;
	shr.u32 	%r2136, %r10, 16;
	shr.u32 	%r2137, %r10, 8;
	shr.u32 	%r2138, %r11, 24;
	shr.u32 	%r2139, %r11, 16;
	shr.u32 	%r2140, %r11, 8;
	shr.u32 	%r2141, %r12, 24;
	shr.u32 	%r2142, %r12, 16;
	shr.u32 	%r2143, %r12, 8;
	prmt.b32 	%r13, %r2122, 0, 291;
	and.b32  	%r2144, %r2124, 255;
	mad.lo.s32 	%r2145, %r2123, 31, %r2144;
	and.b32  	%r2146, %r2125, 255;
	mad.lo.s32 	%r2147, %r2145, 31, %r2146;
	and.b32  	%r2148, %r6, 255;
	mad.lo.s32 	%r2149, %r2147, 31, %r2148;
	mad.lo.s32 	%r2150, %r2149, 31, %r2126;
	and.b32  	%r2151, %r2127, 255;
	mad.lo.s32 	%r2152, %r2150, 31, %r2151;
	and.b32  	%r2153, %r2128, 255;
	mad.lo.s32 	%r2154, %r2152, 31, %r2153;
	and.b32  	%r2155, %r7, 255;
	mad.lo.s32 	%r2156, %r2154, 31, %r2155;
	mad.lo.s32 	%r2157, %r2156, 31, %r2129;
	and.b32  	%r2158, %r2130, 255;
	mad.lo.s32 	%r2159, %r2157, 31, %r2158;
	and.b32  	%r2160, %r2131, 255;
	mad.lo.s32 	%r2161, %r2159, 31, %r2160;
	and.b32  	%r2162, %r8, 255;
	mad.lo.s32 	%r2163, %r2161, 31, %r2162;
	mad.lo.s32 	%r2164, %r2163, 31, %r2132;
	and.b32  	%r2165, %r2133, 255;
	mad.lo.s32 	%r2166, %r2164, 31, %r2165;
	and.b32  	%r2167, %r2134, 255;
	mad.lo.s32 	%r2168, %r2166, 31, %r2167;
	and.b32  	%r2169, %r9, 255;
	mad.lo.s32 	%r2170, %r2168, 31, %r2169;
	mad.lo.s32 	%r2171, %r2170, 31, %r2135;
	and.b32  	%r2172, %r2136, 255;
	mad.lo.s32 	%r2173, %r2171, 31, %r2172;
	and.b32  	%r2174, %r2137, 255;
	mad.lo.s32 	%r2175, %r2173, 31, %r2174;
	and.b32  	%r2176, %r10, 255;
	mad.lo.s32 	%r2177, %r2175, 31, %r2176;
	mad.lo.s32 	%r2178, %r2177, 31, %r2138;
	and.b32  	%r2179, %r2139, 255;
	mad.lo.s32 	%r2180, %r2178, 31, %r2179;
	and.b32  	%r2181, %r2140, 255;
	mad.lo.s32 	%r2182, %r2180, 31, %r2181;
	and.b32  	%r2183, %r11, 255;
	mad.lo.s32 	%r2184, %r2182, 31, %r2183;
	mad.lo.s32 	%r2185, %r2184, 31, %r2141;
	and.b32  	%r2186, %r2142, 255;
	mad.lo.s32 	%r2187, %r2185, 31, %r2186;
	and.b32  	%r2188, %r2143, 255;
	mad.lo.s32 	%r2189, %r2187, 31, %r2188;
	and.b32  	%r2190, %r12, 255;
	mad.lo.s32 	%r2191, %r2189, 31, %r2190;
	and.b32  	%r2192, %r13, 255;
	mad.lo.s32 	%r2193, %r2191, 31, %r2192;
	shr.u32 	%r2194, %r13, 8;
	and.b32  	%r2195, %r2194, 255;
	mad.lo.s32 	%r2196, %r2193, 31, %r2195;
	shr.u32 	%r2197, %r13, 16;
	and.b32  	%r2198, %r2197, 255;
	mad.lo.s32 	%r2199, %r2196, 31, %r2198;
	shr.u32 	%r2200, %r13, 24;
	mad.lo.s32 	%r2201, %r2199, 31, %r2200;
	rem.u32 	%r2240, %r2201, %r30;
	mul.wide.s32 	%rd39, %r2240, 4;
	add.s64 	%rd40, %rd1, %rd39;
	ld.global.u32 	%r2239, [%rd40];
	setp.eq.s32 	%p4, %r2239, -1;
	@%p4 bra 	$L__BB0_18;
	prmt.b32 	%r16, %r6, 0, 291;
	prmt.b32 	%r17, %r7, 0, 291;
	prmt.b32 	%r18, %r8, 0, 291;
	prmt.b32 	%r19, %r9, 0, 291;
	prmt.b32 	%r20, %r10, 0, 291;
	prmt.b32 	%r21, %r11, 0, 291;
	prmt.b32 	%r22, %r12, 0, 291;
$L__BB0_7:
	ld.param.u64 	%rd56, [_Z30find_passwords_optimized_multiPKhS0_iPyiyP13FoundPasswordPiPKii_param_1];
	shl.b32 	%r2202, %r2239, 5;
	cvt.s64.s32 	%rd41, %r2202;
	cvta.to.global.u64 	%rd42, %rd56;
	add.s64 	%rd5, %rd42, %rd41;
	ld.global.u32 	%r2203, [%rd5];
	setp.ne.s32 	%p5, %r16, %r2203;
	@%p5 bra 	$L__BB0_17;
	ld.global.u32 	%r2204, [%rd5+4];
	setp.ne.s32 	%p6, %r17, %r2204;
	@%p6 bra 	$L__BB0_17;
	ld.global.u32 	%r2205, [%rd5+8];
	setp.ne.s32 	%p7, %r18, %r2205;
	@%p7 bra 	$L__BB0_17;
	ld.global.u32 	%r2206, [%rd5+12];
	setp.ne.s32 	%p8, %r19, %r2206;
	@%p8 bra 	$L__BB0_17;
	ld.global.u32 	%r2207, [%rd5+16];
	setp.ne.s32 	%p9, %r20, %r2207;
	@%p9 bra 	$L__BB0_17;
	ld.global.u32 	%r2208, [%rd5+20];
	setp.ne.s32 	%p10, %r21, %r2208;
	@%p10 bra 	$L__BB0_17;
	ld.global.u32 	%r2209, [%rd5+24];
	setp.ne.s32 	%p11, %r22, %r2209;
	@%p11 bra 	$L__BB0_17;
	ld.global.u32 	%r2210, [%rd5+28];
	setp.ne.s32 	%p12, %r13, %r2210;
	@%p12 bra 	$L__BB0_17;
	ld.param.u64 	%rd58, [_Z30find_passwords_optimized_multiPKhS0_iPyiyP13FoundPasswordPiPKii_param_7];
	cvta.to.global.u64 	%rd43, %rd58;
	atom.global.add.u32 	%r25, [%rd43], 1;
	setp.gt.s32 	%p13, %r25, 999;
	@%p13 bra 	$L__BB0_17;
	ld.param.u64 	%rd57, [_Z30find_passwords_optimized_multiPKhS0_iPyiyP13FoundPasswordPiPKii_param_6];
	cvta.to.global.u64 	%rd44, %rd57;
	mul.wide.s32 	%rd45, %r25, 64;
	add.s64 	%rd46, %rd44, %rd45;
	st.global.u8 	[%rd46], %rs1;
	st.global.u8 	[%rd46+1], %rs2;
	st.global.u8 	[%rd46+2], %rs3;
	st.global.u8 	[%rd46+3], %rs4;
	st.global.u8 	[%rd46+4], %rs5;
	st.global.u8 	[%rd46+5], %rs6;
	shr.u32 	%r2211, %r16, 24;
	st.global.u8 	[%rd46+10], %r2211;
	shr.u32 	%r2212, %r16, 16;
	st.global.u8 	[%rd46+9], %r2212;
	shr.u32 	%r2213, %r16, 8;
	st.global.u8 	[%rd46+8], %r2213;
	st.global.u8 	[%rd46+7], %r16;
	shr.u32 	%r2214, %r17, 24;
	st.global.u8 	[%rd46+14], %r2214;
	shr.u32 	%r2215, %r17, 16;
	st.global.u8 	[%rd46+13], %r2215;
	shr.u32 	%r2216, %r17, 8;
	st.global.u8 	[%rd46+12], %r2216;
	st.global.u8 	[%rd46+11], %r17;
	shr.u32 	%r2217, %r18, 24;
	st.global.u8 	[%rd46+18], %r2217;
	shr.u32 	%r2218, %r18, 16;
	st.global.u8 	[%rd46+17], %r2218;
	shr.u32 	%r2219, %r18, 8;
	st.global.u8 	[%rd46+16], %r2219;
	st.global.u8 	[%rd46+15], %r18;
	shr.u32 	%r2220, %r19, 24;
	st.global.u8 	[%rd46+22], %r2220;
	shr.u32 	%r2221, %r19, 16;
	st.global.u8 	[%rd46+21], %r2221;
	shr.u32 	%r2222, %r19, 8;
	st.global.u8 	[%rd46+20], %r2222;
	st.global.u8 	[%rd46+19], %r19;
	shr.u32 	%r2223, %r20, 24;
	st.global.u8 	[%rd46+26], %r2223;
	shr.u32 	%r2224, %r20, 16;
	st.global.u8 	[%rd46+25], %r2224;
	shr.u32 	%r2225, %r20, 8;
	st.global.u8 	[%rd46+24], %r2225;
	st.global.u8 	[%rd46+23], %r20;
	shr.u32 	%r2226, %r21, 24;
	st.global.u8 	[%rd46+30], %r2226;
	shr.u32 	%r2227, %r21, 16;
	st.global.u8 	[%rd46+29], %r2227;
	shr.u32 	%r2228, %r21, 8;
	st.global.u8 	[%rd46+28], %r2228;
	st.global.u8 	[%rd46+27], %r21;
	shr.u32 	%r2229, %r22, 24;
	st.global.u8 	[%rd46+34], %r2229;
	shr.u32 	%r2230, %r22, 16;
	st.global.u8 	[%rd46+33], %r2230;
	shr.u32 	%r2231, %r22, 8;
	st.global.u8 	[%rd46+32], %r2231;
	st.global.u8 	[%rd46+31], %r22;
	shr.u32 	%r2232, %r13, 24;
	st.global.u8 	[%rd46+38], %r2232;
	shr.u32 	%r2233, %r13, 16;
	st.global.u8 	[%rd46+37], %r2233;
	shr.u32 	%r2234, %r13, 8;
	st.global.u8 	[%rd46+36], %r2234;
	st.global.u8 	[%rd46+35], %r13;
	st.global.u8 	[%rd46+46], %rd47;
	st.global.u8 	[%rd46+45], %rd19;
	st.global.u8 	[%rd46+44], %rd18;
	st.global.u8 	[%rd46+43], %rd50;
	shr.u64 	%rd51, %rd3, 24;
	st.global.u8 	[%rd46+42], %rd51;
	shr.u64 	%rd52, %rd3, 16;
	st.global.u8 	[%rd46+41], %rd52;
	shr.u64 	%rd53, %rd3, 8;
	st.global.u8 	[%rd46+40], %rd53;
	st.global.u8 	[%rd46+39], %rd3;
	st.global.u32 	[%rd46+48], %r2239;
	st.global.u64 	[%rd46+56], %rd4;
$L__BB0_17:
	add.s32 	%r2235, %r2240, 1;
	rem.s32 	%r2240, %r2235, %r30;
	mul.wide.s32 	%rd54, %r2240, 4;
	add.s64 	%rd55, %rd1, %rd54;
	ld.global.u32 	%r2239, [%rd55];
	setp.ne.s32 	%p14, %r2239, -1;
	@%p14 bra 	$L__BB0_7;
$L__BB0_18:
	ld.param.u32 	%r2237, [_Z30find_passwords_optimized_multiPKhS0_iPyiyP13FoundPasswordPiPKii_param_4];
	add.s32 	%r2238, %r2238, 1;
	setp.ne.s32 	%p15, %r2238, %r2237;
	@%p15 bra 	$L__BB0_4;
$L__BB0_19:
	ret;

}


// ===== COMPILED SASS (sm_100) =====

	.target	sm_100

	.elftype	@"ET_EXEC"


//--------------------- .note.nv.tkinfo           --------------------------
	.section	.note.nv.tkinfo,"",@"SHT_NOTE"
	.sectionflags	@"SHF_NOTE_NV_TKINFO"
	.tkinfo
        /*0018*/ 	.word	0x00000002
        /*0030*/ 	.string	""
        /*0030*/ 	.string	"ptxas"
        /*0030*/ 	.string	"Cuda compilation tools, release 13.0, V13.0.88"
        /*0030*/ 	.string	"Build cuda_13.0.r13.0/compiler.36424714_0"
        /*0030*/ 	.string	"-arch sm_100 -m 64 "



//--------------------- .note.nv.cuinfo           --------------------------
	.section	.note.nv.cuinfo,"",@"SHT_NOTE"
	.sectionflags	@"SHF_NOTE_NV_CUINFO"
        /*0018*/ 	.short	0x0002
        /*001a*/ 	.short	0x0064
        /*001c*/ 	.short	0x0082
	.zero		2


//--------------------- .nv.info                  --------------------------
	.section	.nv.info,"",@"SHT_CUDA_INFO"
	.align	4


	//----- nvinfo : EIATTR_REGCOUNT
	.align		4
        /*0000*/ 	.byte	0x04, 0x2f
        /*0002*/ 	.short	(.L_6 - .L_5)
	.align		4
.L_5:
        /*0004*/ 	.word	index@(_Z30find_passwords_optimized_multiPKhS0_iPyiyP13FoundPasswordPiPKii)
        /*0008*/ 	.word	0x00000030


	//----- nvinfo : EIATTR_FRAME_SIZE
	.align		4
.L_6:
        /*000c*/ 	.byte	0x04, 0x11
        /*000e*/ 	.short	(.L_8 - .L_7)
	.align		4
.L_7:
        /*0010*/ 	.word	index@(_Z30find_passwords_optimized_multiPKhS0_iPyiyP13FoundPasswordPiPKii)
        /*0014*/ 	.word	0x00000000


	//----- nvinfo : EIATTR_MIN_STACK_SIZE
	.align		4
.L_8:
        /*0018*/ 	.byte	0x04, 0x12
        /*001a*/ 	.short	(.L_10 - .L_9)
	.align		4
.L_9:
        /*001c*/ 	.word	index@(_Z30find_passwords_optimized_multiPKhS0_iPyiyP13FoundPasswordPiPKii)
        /*0020*/ 	.word	0x00000000
.L_10:


//--------------------- .nv.compat                --------------------------
	.section	.nv.compat,"",@"SHT_CUDA_COMPAT_INFO"
	.align	4
        /*0000*/ 	.byte	0x02, 0x09, 0x00, 0x00, 0x02, 0x02, 0x01, 0x00, 0x02, 0x05, 0x05, 0x00, 0x03, 0x07, 0x01, 0x01
        /*0010*/ 	.byte	0x02, 0x03, 0x00, 0x00, 0x02, 0x06, 0x01, 0x00, 0x04, 0x0b, 0x08, 0x00, 0x09, 0x00, 0x00, 0x00
        /*0020*/ 	.byte	0x00, 0x00, 0x00, 0x00


//--------------------- .nv.info._Z30find_passwords_optimized_multiPKhS0_iPyiyP13FoundPasswordPiPKii --------------------------
	.section	.nv.info._Z30find_passwords_optimized_multiPKhS0_iPyiyP13FoundPasswordPiPKii,"",@"SHT_CUDA_INFO"
	.sectionflags	@""
	.align	4


	//----- nvinfo : EIATTR_CUDA_API_VERSION
	.align		4
        /*0000*/ 	.byte	0x04, 0x37
        /*0002*/ 	.short	(.L_12 - .L_11)
.L_11:
        /*0004*/ 	.word	0x00000082


	//----- nvinfo : EIATTR_KPARAM_INFO
	.align		4
.L_12:
        /*0008*/ 	.byte	0x04, 0x17
        /*000a*/ 	.short	(.L_14 - .L_13)
.L_13:
        /*000c*/ 	.word	0x00000000
        /*0010*/ 	.short	0x0009
        /*0012*/ 	.short	0x0048
        /*0014*/ 	.byte	0x00, 0xf0, 0x11, 0x00


	//----- nvinfo : EIATTR_KPARAM_INFO
	.align		4
.L_14:
        /*0018*/ 	.byte	0x04, 0x17
        /*001a*/ 	.short	(.L_16 - .L_15)
.L_15:
        /*001c*/ 	.word	0x00000000
        /*0020*/ 	.short	0x0008
        /*0022*/ 	.short	0x0040
        /*0024*/ 	.byte	0x00, 0xf5, 0x21, 0x00


	//----- nvinfo : EIATTR_KPARAM_INFO
	.align		4
.L_16:
        /*0028*/ 	.byte	0x04, 0x17
        /*002a*/ 	.short	(.L_18 - .L_17)
.L_17:
        /*002c*/ 	.word	0x00000000
        /*0030*/ 	.short	0x0007
        /*0032*/ 	.short	0x0038
        /*0034*/ 	.byte	0x00, 0xf5, 0x21, 0x00


	//----- nvinfo : EIATTR_KPARAM_INFO
	.align		4
.L_18:
        /*0038*/ 	.byte	0x04, 0x17
        /*003a*/ 	.short	(.L_20 - .L_19)
.L_19:
        /*003c*/ 	.word	0x00000000
        /*0040*/ 	.short	0x0006
        /*0042*/ 	.short	0x0030
        /*0044*/ 	.byte	0x00, 0xf5, 0x21, 0x00


	//----- nvinfo : EIATTR_KPARAM_INFO
	.align		4
.L_20:
        /*0048*/ 	.byte	0x04, 0x17
        /*004a*/ 	.short	(.L_22 - .L_21)
.L_21:
        /*004c*/ 	.word	0x00000000
        /*0050*/ 	.short	0x0005
        /*0052*/ 	.short	0x0028
        /*0054*/ 	.byte	0x00, 0xf0, 0x21, 0x00


	//----- nvinfo : EIATTR_KPARAM_INFO
	.align		4
.L_22:
        /*0058*/ 	.byte	0x04, 0x17
        /*005a*/ 	.short	(.L_24 - .L_23)
.L_23:
        /*005c*/ 	.word	0x00000000
        /*0060*/ 	.short	0x0004
        /*0062*/ 	.short	0x0020
        /*0064*/ 	.byte	0x00, 0xf0, 0x11, 0x00


	//----- nvinfo : EIATTR_KPARAM_INFO
	.align		4
.L_24:
        /*0068*/ 	.byte	0x04, 0x17
        /*006a*/ 	.short	(.L_26 - .L_25)
.L_25:
        /*006c*/ 	.word	0x00000000
        /*0070*/ 	.short	0x0003
        /*0072*/ 	.short	0x0018
        /*0074*/ 	.byte	0x00, 0xf5, 0x21, 0x00


	//----- nvinfo : EIATTR_KPARAM_INFO
	.align		4
.L_26:
        /*0078*/ 	.byte	0x04, 0x17
        /*007a*/ 	.short	(.L_28 - .L_27)
.L_27:
        /*007c*/ 	.word	0x00000000
        /*0080*/ 	.short	0x0002
        /*0082*/ 	.short	0x0010
        /*0084*/ 	.byte	0x00, 0xf0, 0x11, 0x00


	//----- nvinfo : EIATTR_KPARAM_INFO
	.align		4
.L_28:
        /*0088*/ 	.byte	0x04, 0x17
        /*008a*/ 	.short	(.L_30 - .L_29)
.L_29:
        /*008c*/ 	.word	0x00000000
        /*0090*/ 	.short	0x0001
        /*0092*/ 	.short	0x0008
        /*0094*/ 	.byte	0x00, 0xf5, 0x21, 0x00


	//----- nvinfo : EIATTR_KPARAM_INFO
	.align		4
.L_30:
        /*0098*/ 	.byte	0x04, 0x17
        /*009a*/ 	.short	(.L_32 - .L_31)
.L_31:
        /*009c*/ 	.word	0x00000000
        /*00a0*/ 	.short	0x0000
        /*00a2*/ 	.short	0x0000
        /*00a4*/ 	.byte	0x00, 0xf5, 0x21, 0x00


	//----- nvinfo : EIATTR_SPARSE_MMA_MASK
	.align		4
.L_32:
        /*00a8*/ 	.byte	0x03, 0x50
        /*00aa*/ 	.short	0x0000


	//----- nvinfo : EIATTR_MAXREG_COUNT
	.align		4
        /*00ac*/ 	.byte	0x03, 0x1b
        /*00ae*/ 	.short	0x00ff


	//----- nvinfo : EIATTR_NUM_BARRIERS
	.align		4
        /*00b0*/ 	.byte	0x02, 0x4c
        /*00b2*/ 	.byte	0x01
	.zero		1


	//----- nvinfo : EIATTR_MERCURY_ISA_VERSION
	.align		4
        /*00b4*/ 	.byte	0x03, 0x5f
        /*00b6*/ 	.short	0x0101


	//----- nvinfo : EIATTR_INT_WARP_WIDE_INSTR_OFFSETS
	.align		4
        /*00b8*/ 	.byte	0x04, 0x31
        /*00ba*/ 	.short	(.L_34 - .L_33)


	//   ....[0]....
.L_33:
        /*00bc*/ 	.word	0x00006440


	//   ....[1]....
        /*00c0*/ 	.word	0x000064d0


	//----- nvinfo : EIATTR_VRC_CTA_INIT_COUNT
	.align		4
.L_34:
        /*00c4*/ 	.byte	0x02, 0x4a
	.zero		1
	.zero		1


	//----- nvinfo : EIATTR_EXIT_INSTR_OFFSETS
	.align		4
        /*00c8*/ 	.byte	0x04, 0x1c
        /*00ca*/ 	.short	(.L_36 - .L_35)


	//   ....[0]....
.L_35:
        /*00cc*/ 	.word	0x00000120


	//   ....[1]....
        /*00d0*/ 	.word	0x000002c0


	//   ....[2]....
        /*00d4*/ 	.word	0x00006c30


	//----- nvinfo : EIATTR_CRS_STACK_SIZE
	.align		4
.L_36:
        /*00d8*/ 	.byte	0x04, 0x1e
        /*00da*/ 	.short	(.L_38 - .L_37)
.L_37:
        /*00dc*/ 	.word	0x00000000


	//----- nvinfo : EIATTR_CBANK_PARAM_SIZE
	.align		4
.L_38:
        /*00e0*/ 	.byte	0x03, 0x19
        /*00e2*/ 	.short	0x004c


	//----- nvinfo : EIATTR_PARAM_CBANK
	.align		4
        /*00e4*/ 	.byte	0x04, 0x0a
        /*00e6*/ 	.short	(.L_40 - .L_39)
	.align		4
.L_39:
        /*00e8*/ 	.word	index@(.nv.constant0._Z30find_passwords_optimized_multiPKhS0_iPyiyP13FoundPasswordPiPKii)
        /*00ec*/ 	.short	0x0380
        /*00ee*/ 	.short	0x004c


	//----- nvinfo : EIATTR_SW_WAR
	.align		4
.L_40:
        /*00f0*/ 	.byte	0x04, 0x36
        /*00f2*/ 	.short	(.L_42 - .L_41)
.L_41:
        /*00f4*/ 	.word	0x00000008
.L_42:


//--------------------- .nv.callgraph             --------------------------
	.section	.nv.callgraph,"",@"SHT_CUDA_CALLGRAPH"
	.align	4
	.sectionentsize	8
	.align		4
        /*0000*/ 	.word	0x00000000
	.align		4
        /*0004*/ 	.word	0xffffffff
	.align		4
        /*0008*/ 	.word	0x00000000
	.align		4
        /*000c*/ 	.word	0xfffffffe
	.align		4
        /*0010*/ 	.word	0x00000000
	.align		4
        /*0014*/ 	.word	0xfffffffd
	.align		4
        /*0018*/ 	.word	0x00000000
	.align		4
        /*001c*/ 	.word	0xfffffffc


//--------------------- .nv.constant3             --------------------------
	.section	.nv.constant3,"a",@progbits
	.align	8
.nv.constant3:
	.type		total_passwords,@object
	.size		total_passwords,(d_target_salt - total_passwords)
total_passwords:
        /*0000*/ 	.byte	0x40, 0xd0, 0x8e, 0x39, 0x0d, 0x00, 0x00, 0x00
	.type		d_target_salt,@object
	.size		d_target_salt,(d_target_hash - d_target_salt)
d_target_salt:
	.zero		17
	.type		d_target_hash,@object
	.size		d_target_hash,(charset - d_target_hash)
d_target_hash:
	.zero		32
	.type		charset,@object
	.size		charset,(K - charset)
charset:
        /*0039*/ 	.byte	0x61, 0x62, 0x63, 0x64, 0x65, 0x66, 0x67, 0x68, 0x69, 0x6a, 0x6b, 0x6c, 0x6d, 0x6e, 0x6f, 0x70
        /*0049*/ 	.byte	0x71, 0x72, 0x73, 0x74, 0x75, 0x76, 0x77, 0x78, 0x79, 0x7a, 0x41, 0x42, 0x43, 0x44, 0x45, 0x46
        /*0059*/ 	.byte	0x47, 0x48, 0x49, 0x4a, 0x4b, 0x4c, 0x4d, 0x4e, 0x4f, 0x50, 0x51, 0x52, 0x53, 0x54, 0x55, 0x56
        /*0069*/ 	.byte	0x57, 0x58, 0x59, 0x5a, 0x30, 0x31, 0x32, 0x33, 0x34, 0x35, 0x36, 0x37, 0x38, 0x39, 0x00
	.type		K,@object
	.size		K,(.L_4 - K)
K:
        /*0078*/ 	.byte	0x98, 0x2f, 0x8a, 0x42, 0x91, 0x44, 0x37, 0x71, 0xcf, 0xfb, 0xc0, 0xb5, 0xa5, 0xdb, 0xb5, 0xe9
        /* <DEDUP_REMOVED lines=15> */
.L_4:


//--------------------- .text._Z30find_passwords_optimized_multiPKhS0_iPyiyP13FoundPasswordPiPKii --------------------------
	.section	.text._Z30find_passwords_optimized_multiPKhS0_iPyiyP13FoundPasswordPiPKii,"ax",@progbits
	.align	128
        .global         _Z30find_passwords_optimized_multiPKhS0_iPyiyP13FoundPasswordPiPKii
        .type           _Z30find_passwords_optimized_multiPKhS0_iPyiyP13FoundPasswordPiPKii,@function
        .size           _Z30find_passwords_optimized_multiPKhS0_iPyiyP13FoundPasswordPiPKii,(.L_x_9 - _Z30find_passwords_optimized_multiPKhS0_iPyiyP13FoundPasswordPiPKii)
        .other          _Z30find_passwords_optimized_multiPKhS0_iPyiyP13FoundPasswordPiPKii,@"STO_CUDA_ENTRY STV_DEFAULT"
_Z30find_passwords_optimized_multiPKhS0_iPyiyP13FoundPasswordPiPKii:
.text._Z30find_passwords_optimized_multiPKhS0_iPyiyP13FoundPasswordPiPKii:
[----:B------:R-:W-:Y:S01]  /*0000*/  LDC R1, c[0x0][0x37c] ;  /* 0x0000df00ff017b82 */ /* 0x000fe20000000800 */
[----:B------:R-:W0:Y:S07]  /*0010*/  S2R R5, SR_TID.X ;  /* 0x0000000000057919 */ /* 0x000e2e0000002100 */
[----:B------:R-:W1:Y:S01]  /*0020*/  LDC R0, c[0x0][0x3a0] ;  /* 0x0000e800ff007b82 */ /* 0x000e620000000800 */
[----:B------:R-:W2:Y:S01]  /*0030*/  LDCU.64 UR10, c[0x0][0x358] ;  /* 0x00006b00ff0a77ac */ /* 0x000ea20008000a00 */
[----:B------:R-:W-:Y:S01]  /*0040*/  BSSY.RECONVERGENT B0, `(.L_x_0) ;  /* 0x000000c000007945 */ /* 0x000fe20003800200 */
[----:B-1----:R-:W-:-:S02]  /*0050*/  ISETP.GE.AND P1, PT, R0, 0x1, PT ;  /* 0x000000010000780c */ /* 0x002fc40003f26270 */
[----:B0-----:R-:W-:-:S13]  /*0060*/  ISETP.GT.U32.AND P0, PT, R5, 0x7, PT ;  /* 0x000000070500780c */ /* 0x001fda0003f04070 */
[----:B--2---:R-:W-:Y:S05]  /*0070*/  @P0 BRA `(.L_x_1) ;  /* 0x0000000000200947 */ /* 0x004fea0003800000 */
[----:B------:R-:W0:Y:S02]  /*0080*/  LDCU.64 UR4, c[0x0][0x380] ;  /* 0x00007000ff0477ac */ /* 0x000e240008000a00 */
[----:B0-----:R-:W-:-:S05]  /*0090*/  IADD3 R2, P0, PT, R5, UR4, RZ ;  /* 0x0000000405027c10 */ /* 0x001fca000ff1e0ff */
[----:B------:R-:W-:-:S05]  /*00a0*/  IMAD.X R3, RZ, RZ, UR5, P0 ;  /* 0x00000005ff037e24 */ /* 0x000fca00080e06ff */
[----:B------:R-:W2:Y:S01]  /*00b0*/  LDG.E.U8 R2, desc[UR10][R2.64] ;  /* 0x0000000a02027981 */ /* 0x000ea2000c1e1100 */
[----:B------:R-:W0:Y:S01]  /*00c0*/  S2UR UR5, SR_CgaCtaId ;  /* 0x00000000000579c3 */ /* 0x000e220000008800 */
[----:B------:R-:W-:Y:S02]  /*00d0*/  UMOV UR4, 0x400 ;  /* 0x0000040000047882 */ /* 0x000fe40000000000 */
[----:B0-----:R-:W-:-:S09]  /*00e0*/  ULEA UR4, UR5, UR4, 0x18 ;  /* 0x0000000405047291 */ /* 0x001fd2000f8ec0ff */
[----:B--2---:R0:W-:Y:S03]  /*00f0*/  STS.U8 [R5+UR4], R2 ;  /* 0x0000000205007988 */ /* 0x0041e60008000004 */
.L_x_1:
[----:B------:R-:W-:Y:S05]  /*0100*/  BSYNC.RECONVERGENT B0 ;  /* 0x0000000000007941 */ /* 0x000fea0003800200 */
.L_x_0:
[----:B------:R-:W-:Y:S06]  /*0110*/  BAR.SYNC.DEFER_BLOCKING 0x0 ;  /* 0x0000000000007b1d */ /* 0x000fec0000010000 */
[----:B------:R-:W-:Y:S05]  /*0120*/  @!P1 EXIT ;  /* 0x000000000000994d */ /* 0x000fea0003800000 */
[----:B------:R-:W1:Y:S01]  /*0130*/  S2UR UR5, SR_CgaCtaId ;  /* 0x00000000000579c3 */ /* 0x000e620000008800 */
[----:B------:R-:W-:Y:S01]  /*0140*/  UMOV UR4, 0x400 ;  /* 0x0000040000047882 */ /* 0x000fe20000000000 */
[----:B------:R-:W2:Y:S01]  /*0150*/  S2R R7, SR_CTAID.X ;  /* 0x0000000000077919 */ /* 0x000ea20000002500 */
[----:B------:R-:W3:Y:S01]  /*0160*/  LDCU.64 UR6, c[0x0][0x3a8] ;  /* 0x00007500ff0677ac */ /* 0x000ee20008000a00 */
[----:B0-----:R-:W-:Y:S02]  /*0170*/  IMAD.MOV.U32 R2, RZ, RZ, R5 ;  /* 0x000000ffff027224 */ /* 0x001fe400078e0005 */
[----:B------:R-:W-:Y:S01]  /*0180*/  IMAD.MOV.U32 R3, RZ, RZ, RZ ;  /* 0x000000ffff037224 */ /* 0x000fe200078e00ff */
[----:B-1----:R-:W-:-:S09]  /*0190*/  ULEA UR4, UR5, UR4, 0x18 ;  /* 0x0000000405047291 */ /* 0x002fd2000f8ec0ff */
[----:B------:R-:W0:Y:S02]  /*01a0*/  LDS.64 R22, [UR4] ;  /* 0x00000004ff167984 */ /* 0x000e240008000a00 */
[----:B------:R-:W2:Y:S02]  /*01b0*/  LDCU UR4, c[0x0][0x360] ;  /* 0x00006c00ff0477ac */ /* 0x000ea40008000800 */
[----:B--2---:R-:W-:Y:S01]  /*01c0*/  IMAD.WIDE.U32 R2, R7, UR4, R2 ;  /* 0x0000000407027c25 */ /* 0x004fe2000f8e0002 */
[----:B------:R-:W-:Y:S02]  /*01d0*/  UMOV UR4, URZ ;  /* 0x000000ff00047c82 */ /* 0x000fe40008000000 */
[----:B---3--:R-:W-:-:S04]  /*01e0*/  IADD3 R0, P0, PT, R2, UR6, RZ ;  /* 0x0000000602007c10 */ /* 0x008fc8000ff1e0ff */
[----:B------:R-:W-:Y:S02]  /*01f0*/  IADD3.X R4, PT, PT, R3, UR7, RZ, P0, !PT ;  /* 0x0000000703047c10 */ /* 0x000fe400087fe4ff */
[----:B0-----:R-:W-:-:S15]  /*0200*/  R2UR UR12, R22 ;  /* 0x00000000160c72ca */ /* 0x001fde00000e0000 */
.L_x_7:
[----:B------:R-:W0:Y:S01]  /*0210*/  LDCU UR5, c[0x0][0x360] ;  /* 0x00006c00ff0577ac */ /* 0x000e220008000800 */
[----:B------:R-:W0:Y:S02]  /*0220*/  LDC R2, c[0x0][0x370] ;  /* 0x0000dc00ff027b82 */ /* 0x000e240000000800 */
[----:B0-----:R-:W-:Y:S01]  /*0230*/  IMAD R2, R2, UR5, RZ ;  /* 0x0000000502027c24 */ /* 0x001fe2000f8e02ff */
[----:B------:R-:W0:Y:S03]  /*0240*/  LDCU UR5, c[0x0][0x3a0] ;  /* 0x00007400ff0577ac */ /* 0x000e260008000800 */
[----:B------:R-:W-:Y:S01]  /*0250*/  IMAD R3, R2, UR4, RZ ;  /* 0x0000000402037c24 */ /* 0x000fe2000f8e02ff */
[----:B------:R-:W-:-:S04]  /*0260*/  UIADD3 UR4, UPT, UPT, UR4, 0x1, URZ ;  /* 0x0000000104047890 */ /* 0x000fc8000fffe0ff */
[----:B------:R-:W-:-:S04]  /*0270*/  IADD3 R2, P1, PT, R3, R0, RZ ;  /* 0x0000000003027210 */ /* 0x000fc80007f3e0ff */
[----:B------:R-:W-:Y:S01]  /*0280*/  ISETP.GT.U32.AND P0, PT, R2, 0x398ed03f, PT ;  /* 0x398ed03f0200780c */ /* 0x000fe20003f04070 */
[----:B------:R-:W-:-:S05]  /*0290*/  IMAD.X R3, RZ, RZ, R4, P1 ;  /* 0x000000ffff037224 */ /* 0x000fca00008e0604 */
[----:B------:R-:W-:Y:S01]  /*02a0*/  ISETP.GT.U32.AND.EX P0, PT, R3, 0xd, PT, P0 ;  /* 0x0000000d0300780c */ /* 0x000fe20003f04100 */
[----:B0-----:R-:W-:-:S12]  /*02b0*/  UISETP.NE.AND UP0, UPT, UR4, UR5, UPT ;  /* 0x000000050400728c */ /* 0x001fd8000bf05270 */
[----:B------:R-:W-:Y:S05]  /*02c0*/  @P0 EXIT ;  /* 0x000000000000094d */ /* 0x000fea0003800000 */
[C-C-:B------:R-:W-:Y:S01]  /*02d0*/  SHF.R.U64 R5, R2.reuse, 0x6, R3.reuse ;  /* 0x0000000602057819 */ /* 0x140fe20000001203 */
[----:B------:R-:W-:Y:S01]  /*02e0*/  IMAD.MOV.U32 R14, RZ, RZ, 0x510e527f ;  /* 0x510e527fff0e7424 */ /* 0x000fe200078e00ff */
[C-C-:B------:R-:W-:Y:S01]  /*02f0*/  SHF.R.U64 R7, R2.reuse, 0xc, R3.reuse ;  /* 0x0000000c02077819 */ /* 0x140fe20000001203 */
[----:B------:R-:W-:Y:S01]  /*0300*/  ULOP3.LUT UR5, UR12, 0xffff, URZ, 0xc0, !UPT ;  /* 0x0000ffff0c057892 */ /* 0x000fe2000f8ec0ff */
[----:B------:R-:W-:Y:S01]  /*0310*/  LOP3.LUT R5, R5, 0x3f, RZ, 0xc0, !PT ;  /* 0x0000003f05057812 */ /* 0x000fe200078ec0ff */
[----:B------:R-:W-:Y:S01]  /*0320*/  USHF.L.U32 UR6, UR12, 0x8, URZ ;  /* 0x000000080c067899 */ /* 0x000fe200080006ff */
[C---:B------:R-:W-:Y:S01]  /*0330*/  LOP3.LUT R6, R2.reuse, 0x3f, RZ, 0xc0, !PT ;  /* 0x0000003f02067812 */ /* 0x040fe200078ec0ff */
[----:B------:R-:W-:Y:S01]  /*0340*/  USHF.R.U32.HI UR5, URZ, 0x8, UR5 ;  /* 0x00000008ff057899 */ /* 0x000fe20008011605 */
[--C-:B------:R-:W-:Y:S01]  /*0350*/  SHF.R.U64 R8, R2, 0x12, R3.reuse ;  /* 0x0000001202087819 */ /* 0x100fe20000001203 */
[----:B------:R-:W-:Y:S01]  /*0360*/  USHF.R.U32.HI UR7, URZ, 0x8, UR12 ;  /* 0x00000008ff077899 */ /* 0x000fe2000801160c */
[----:B------:R-:W0:Y:S01]  /*0370*/  LDC.U8 R5, c[0x3][R5+0x39] ;  /* 0x00c00e4005057b82 */ /* 0x000e220000000000 */
[----:B------:R-:W-:Y:S01]  /*0380*/  LOP3.LUT R7, R7, 0x3f, RZ, 0xc0, !PT ;  /* 0x0000003f07077812 */ /* 0x000fe200078ec0ff */
[----:B------:R-:W-:Y:S01]  /*0390*/  ULOP3.LUT UR5, UR6, 0xffff, UR5, 0xc8, !UPT ;  /* 0x0000ffff06057892 */ /* 0x000fe2000f8ec805 */
[----:B------:R-:W-:Y:S01]  /*03a0*/  LOP3.LUT R8, R8, 0x3f, RZ, 0xc0, !PT ;  /* 0x0000003f08087812 */ /* 0x000fe200078ec0ff */
[----:B------:R-:W-:Y:S01]  /*03b0*/  IMAD.MOV.U32 R16, RZ, RZ, -0x64fa9774 ;  /* 0x9b05688cff107424 */ /* 0x000fe200078e00ff */
[C-C-:B------:R-:W-:Y:S01]  /*03c0*/  SHF.R.U64 R9, R2.reuse, 0x1e, R3.reuse ;  /* 0x0000001e02097819 */ /* 0x140fe20000001203 */
[----:B------:R-:W-:Y:S01]  /*03d0*/  USHF.L.U32 UR8, UR12, 0x8, URZ ;  /* 0x000000080c087899 */ /* 0x000fe200080006ff */
[----:B------:R-:W-:Y:S01]  /*03e0*/  SHF.R.U64 R10, R2, 0x18, R3 ;  /* 0x00000018020a7819 */ /* 0x000fe20000001203 */
[----:B------:R-:W1:Y:S01]  /*03f0*/  LDC.U8 R6, c[0x3][R6+0x39] ;  /* 0x00c00e4006067b82 */ /* 0x000e620000000000 */
[----:B------:R-:W-:Y:S01]  /*0400*/  ULOP3.LUT UR7, UR7, 0xff0000, URZ, 0xc0, !UPT ;  /* 0x00ff000007077892 */ /* 0x000fe2000f8ec0ff */
[----:B------:R-:W-:Y:S01]  /*0410*/  IMAD.MOV.U32 R24, RZ, RZ, 0x3c6ef372 ;  /* 0x3c6ef372ff187424 */ /* 0x000fe200078e00ff */
[----:B------:R-:W-:Y:S01]  /*0420*/  LOP3.LUT R10, R10, 0x3f, RZ, 0xc0, !PT ;  /* 0x0000003f0a0a7812 */ /* 0x000fe200078ec0ff */
[----:B------:R-:W-:Y:S01]  /*0430*/  IMAD.MOV.U32 R28, RZ, RZ, -0x4498517b ;  /* 0xbb67ae85ff1c7424 */ /* 0x000fe200078e00ff */
[----:B------:R-:W-:Y:S01]  /*0440*/  ULOP3.LUT UR7, UR7, 0xff000000, UR8, 0xf8, !UPT ;  /* 0xff00000007077892 */ /* 0x000fe2000f8ef808 */
[----:B------:R-:W2:Y:S02]  /*0450*/  LDCU UR6, c[0x0][0x3c8] ;  /* 0x00007900ff0677ac */ /* 0x000ea40008000800 */
[----:B------:R-:W3:Y:S08]  /*0460*/  LDC.U8 R7, c[0x3][R7+0x39] ;  /* 0x00c00e4007077b82 */ /* 0x000ef00000000000 */
[----:B------:R-:W4:Y:S08]  /*0470*/  LDC.U8 R8, c[0x3][R8+0x39] ;  /* 0x00c00e4008087b82 */ /* 0x000f300000000000 */
[----:B------:R-:W5:Y:S01]  /*0480*/  LDC.U8 R9, c[0x3][R9+0x39] ;  /* 0x00c00e4009097b82 */ /* 0x000f620000000000 */
[----:B--2---:R-:W-:-:S07]  /*0490*/  ISETP.NE.U32.AND P1, PT, RZ, UR6, PT ;  /* 0x00000006ff007c0c */ /* 0x004fce000bf25070 */
[----:B------:R-:W2:Y:S01]  /*04a0*/  LDC.U8 R10, c[0x3][R10+0x39] ;  /* 0x00c00e400a0a7b82 */ /* 0x000ea20000000000 */
[----:B0-----:R-:W-:-:S05]  /*04b0*/  IMAD.U32 R11, R5, 0x10000, RZ ;  /* 0x00010000050b7824 */ /* 0x001fca00078e00ff */
[----:B------:R-:W-:-:S05]  /*04c0*/  LOP3.LUT R11, R11, 0xff0000, RZ, 0xc0, !PT ;  /* 0x00ff00000b0b7812 */ /* 0x000fca00078ec0ff */
[----:B-1----:R-:W-:Y:S02]  /*04d0*/  IMAD R12, R6, 0x1000000, R11 ;  /* 0x01000000060c7824 */ /* 0x002fe400078e020b */
[----:B------:R-:W-:Y:S02]  /*04e0*/  IMAD.MOV.U32 R11, RZ, RZ, 0x1f83d9ab ;  /* 0x1f83d9abff0b7424 */ /* 0x000fe400078e00ff */
[----:B---3--:R-:W-:-:S03]  /*04f0*/  IMAD R13, R7, 0x100, R12 ;  /* 0x00000100070d7824 */ /* 0x008fc600078e020c */
[----:B------:R-:W-:Y:S01]  /*0500*/  LOP3.LUT R14, R14, 0x9b05688c, R11, 0xca, !PT ;  /* 0x9b05688c0e0e7812 */ /* 0x000fe200078eca0b */
[----:B------:R-:W-:-:S05]  /*0510*/  IMAD.U32 R12, RZ, RZ, UR12 ;  /* 0x0000000cff0c7e24 */ /* 0x000fca000f8e00ff */
[----:B------:R-:W-:Y:S01]  /*0520*/  SHF.R.U64 R12, R12, 0x18, R23 ;  /* 0x000000180c0c7819 */ /* 0x000fe20000001217 */
[----:B----4-:R-:W-:-:S03]  /*0530*/  IMAD.IADD R13, R8, 0x1, R13 ;  /* 0x00000001080d7824 */ /* 0x010fc600078e020d */
[----:B------:R-:W-:Y:S02]  /*0540*/  R2UR UR9, R12 ;  /* 0x000000000c0972ca */ /* 0x000fe400000e0000 */
[----:B------:R-:W-:Y:S01]  /*0550*/  IADD3 R14, PT, PT, R13, 0x3587272b, R14 ;  /* 0x3587272b0d0e7810 */ /* 0x000fe20007ffe00e */
[----:B-----5:R-:W-:-:S04]  /*0560*/  IMAD.U32 R11, R9, 0x10000, RZ ;  /* 0x00010000090b7824 */ /* 0x020fc800078e00ff */
[----:B------:R-:W-:Y:S01]  /*0570*/  VIADD R15, R14, 0x43baf1eb ;  /* 0x43baf1eb0e0f7836 */ /* 0x000fe20000000000 */
[----:B------:R-:W-:-:S04]  /*0580*/  LOP3.LUT R17, R11, 0xff0000, RZ, 0xc0, !PT ;  /* 0x00ff00000b117812 */ /* 0x000fc800078ec0ff */
[C-C-:B------:R-:W-:Y:S01]  /*0590*/  SHF.R.W.U32 R11, R15.reuse, 0x6, R15.reuse ;  /* 0x000000060f0b7819 */ /* 0x140fe20000001e0f */
[----:B------:R-:W-:Y:S01]  /*05a0*/  ULOP3.LUT UR7, UR7, 0xff00, UR9, 0xf8, !UPT ;  /* 0x0000ff0007077892 */ /* 0x000fe2000f8ef809 */
[C---:B------:R-:W-:Y:S01]  /*05b0*/  SHF.R.W.U32 R12, R15.reuse, 0xb, R15 ;  /* 0x0000000b0f0c7819 */ /* 0x040fe20000001e0f */
[----:B--2---:R-:W-:Y:S01]  /*05c0*/  IMAD R17, R10, 0x1000000, R17 ;  /* 0x010000000a117824 */ /* 0x004fe200078e0211 */
[----:B------:R-:W-:Y:S01]  /*05d0*/  SHF.R.W.U32 R13, R15, 0x19, R15 ;  /* 0x000000190f0d7819 */ /* 0x000fe20000001e0f */
[----:B------:R-:W0:Y:S03]  /*05e0*/  LDCU.64 UR8, c[0x0][0x388] ;  /* 0x00007100ff0877ac */ /* 0x000e260008000a00 */
[----:B------:R-:W-:Y:S02]  /*05f0*/  LOP3.LUT R11, R13, R11, R12, 0x96, !PT ;  /* 0x0000000b0d0b7212 */ /* 0x000fe400078e960c */
[----:B------:R-:W-:-:S02]  /*0600*/  LOP3.LUT R17, R17, UR5, RZ, 0xfc, !PT ;  /* 0x0000000511117c12 */ /* 0x000fc4000f8efcff */
[----:B------:R-:W-:Y:S01]  /*0610*/  LOP3.LUT R12, R15, 0x510e527f, R16, 0xca, !PT ;  /* 0x510e527f0f0c7812 */ /* 0x000fe200078eca10 */
[----:B------:R-:W-:-:S03]  /*0620*/  IMAD.U32 R16, RZ, RZ, UR7 ;  /* 0x00000007ff107e24 */ /* 0x000fc6000f8e00ff */
[----:B------:R-:W-:Y:S02]  /*0630*/  IADD3 R19, PT, PT, R17, R11, R12 ;  /* 0x0000000b11137210 */ /* 0x000fe40007ffe00c */
[----:B------:R-:W-:-:S03]  /*0640*/  SHF.R.U32.HI R17, RZ, 0x8, R23 ;  /* 0x00000008ff117819 */ /* 0x000fc60000011617 */
[----:B------:R-:W-:Y:S01]  /*0650*/  VIADD R18, R19, 0xcd2a11ae ;  /* 0xcd2a11ae13127836 */ /* 0x000fe20000000000 */
[----:B------:R-:W-:-:S04]  /*0660*/  LOP3.LUT R41, R16, 0xff, R17, 0xf8, !PT ;  /* 0x000000ff10297812 */ /* 0x000fc800078ef811 */
[C-C-:B------:R-:W-:Y:S02]  /*0670*/  SHF.R.W.U32 R11, R18.reuse, 0x6, R18.reuse ;  /* 0x00000006120b7819 */ /* 0x140fe40000001e12 */
[C-C-:B------:R-:W-:Y:S02]  /*0680*/  SHF.R.W.U32 R12, R18.reuse, 0xb, R18.reuse ;  /* 0x0000000b120c7819 */ /* 0x140fe40000001e12 */
[C---:B------:R-:W-:Y:S02]  /*0690*/  SHF.R.W.U32 R13, R18.reuse, 0x19, R18 ;  /* 0x00000019120d7819 */ /* 0x040fe40000001e12 */
[----:B------:R-:W-:Y:S02]  /*06a0*/  LOP3.LUT R16, R18, 0x510e527f, R15, 0xac, !PT ;  /* 0x510e527f12107812 */ /* 0x000fe400078eac0f */
[----:B------:R-:W-:Y:S02]  /*06b0*/  LOP3.LUT R12, R13, R11, R12, 0x96, !PT ;  /* 0x0000000b0d0c7212 */ /* 0x000fe400078e960c */
[----:B------:R-:W-:-:S02]  /*06c0*/  SHF.R.U32.HI R11, RZ, 0x10, R23 ;  /* 0x00000010ff0b7819 */ /* 0x000fc40000011617 */
[----:B------:R-:W-:Y:S02]  /*06d0*/  IADD3 R16, PT, PT, R41, R12, R16 ;  /* 0x0000000c29107210 */ /* 0x000fe40007ffe010 */
[----:B------:R-:W-:Y:S02]  /*06e0*/  LOP3.LUT R12, R17, 0xff0000, RZ, 0xc0, !PT ;  /* 0x00ff0000110c7812 */ /* 0x000fe400078ec0ff */
[C-C-:B------:R-:W-:Y:S01]  /*06f0*/  SHF.R.W.U32 R32, R41.reuse, 0x7, R41.reuse ;  /* 0x0000000729207819 */ /* 0x140fe20000001e29 */
[----:B------:R-:W-:Y:S01]  /*0700*/  VIADD R17, R16, 0xc2e12e0 ;  /* 0x0c2e12e010117836 */ /* 0x000fe20000000000 */
[--C-:B------:R-:W-:Y:S01]  /*0710*/  SHF.R.W.U32 R34, R41, 0x12, R41.reuse ;  /* 0x0000001229227819 */ /* 0x100fe20000001e29 */
[----:B------:R-:W-:Y:S01]  /*0720*/  IMAD R11, R11, 0x1000000, R12 ;  /* 0x010000000b0b7824 */ /* 0x000fe200078e020c */
[----:B------:R-:W-:Y:S02]  /*0730*/  SHF.R.U32.HI R35, RZ, 0x3, R41 ;  /* 0x00000003ff237819 */ /* 0x000fe40000011629 */
[--C-:B------:R-:W-:Y:S01]  /*0740*/  SHF.R.W.U32 R12, R17, 0x6, R17.reuse ;  /* 0x00000006110c7819 */ /* 0x100fe20000001e11 */
[----:B------:R-:W-:Y:S01]  /*0750*/  VIADD R11, R11, 0x8000 ;  /* 0x000080000b0b7836 */ /* 0x000fe20000000000 */
[----:B------:R-:W-:-:S02]  /*0760*/  SHF.R.W.U32 R13, R17, 0xb, R17 ;  /* 0x0000000b110d7819 */ /* 0x000fc40000001e11 */
[C---:B------:R-:W-:Y:S02]  /*0770*/  SHF.R.W.U32 R20, R17.reuse, 0x19, R17 ;  /* 0x0000001911147819 */ /* 0x040fe40000001e11 */
[----:B------:R-:W-:Y:S02]  /*0780*/  LOP3.LUT R21, R17, R18, R15, 0xca, !PT ;  /* 0x0000001211157212 */ /* 0x000fe400078eca0f */
[----:B------:R-:W-:-:S04]  /*0790*/  LOP3.LUT R12, R20, R12, R13, 0x96, !PT ;  /* 0x0000000c140c7212 */ /* 0x000fc800078e960d */
[----:B------:R-:W-:Y:S01]  /*07a0*/  IADD3 R13, PT, PT, R11, R12, R21 ;  /* 0x0000000c0b0d7210 */ /* 0x000fe20007ffe015 */
[----:B------:R-:W-:-:S04]  /*07b0*/  IMAD.MOV.U32 R21, RZ, RZ, 0x6a09e667 ;  /* 0x6a09e667ff157424 */ /* 0x000fc800078e00ff */
[----:B------:R-:W-:Y:S01]  /*07c0*/  VIADD R12, R13, 0xa4ce148b ;  /* 0xa4ce148b0d0c7836 */ /* 0x000fe20000000000 */
[----:B------:R-:W-:-:S04]  /*07d0*/  LOP3.LUT R21, R21, 0xbb67ae85, R24, 0xe8, !PT ;  /* 0xbb67ae8515157812 */ /* 0x000fc800078ee818 */
[C-C-:B------:R-:W-:Y:S02]  /*07e0*/  SHF.R.W.U32 R20, R12.reuse, 0x6, R12.reuse ;  /* 0x000000060c147819 */ /* 0x140fe40000001e0c */
[C-C-:B------:R-:W-:Y:S02]  /*07f0*/  SHF.R.W.U32 R25, R12.reuse, 0xb, R12.reuse ;  /* 0x0000000b0c197819 */ /* 0x140fe40000001e0c */
[C---:B------:R-:W-:Y:S02]  /*0800*/  SHF.R.W.U32 R22, R12.reuse, 0x19, R12 ;  /* 0x000000190c167819 */ /* 0x040fe40000001e0c */
[----:B------:R-:W-:Y:S02]  /*0810*/  LOP3.LUT R24, R12, R17, R18, 0xca, !PT ;  /* 0x000000110c187212 */ /* 0x000fe400078eca12 */
[----:B------:R-:W-:Y:S02]  /*0820*/  LOP3.LUT R20, R22, R20, R25, 0x96, !PT ;  /* 0x0000001416147212 */ /* 0x000fe400078e9619 */
[----:B------:R-:W-:-:S02]  /*0830*/  IADD3 R21, PT, PT, R14, -0x31df4b82, R21 ;  /* 0xce20b47e0e157810 */ /* 0x000fc40007ffe015 */
[----:B------:R-:W-:-:S03]  /*0840*/  IADD3 R14, PT, PT, R24, R20, R15 ;  /* 0x00000014180e7210 */ /* 0x000fc60007ffe00f */
[----:B------:R-:W-:Y:S02]  /*0850*/  VIADD R21, R21, 0x9e6afcb1 ;  /* 0x9e6afcb115157836 */ /* 0x000fe40000000000 */
[----:B------:R-:W-:-:S03]  /*0860*/  VIADD R14, R14, 0x3956c25b ;  /* 0x3956c25b0e0e7836 */ /* 0x000fc60000000000 */
[C-C-:B------:R-:W-:Y:S01]  /*0870*/  SHF.R.W.U32 R20, R21.reuse, 0x2, R21.reuse ;  /* 0x0000000215147819 */ /* 0x140fe20000001e15 */
[C---:B------:R-:W-:Y:S01]  /*0880*/  IMAD.IADD R15, R21.reuse, 0x1, R14 ;  /* 0x00000001150f7824 */ /* 0x040fe200078e020e */
[C-C-:B------:R-:W-:Y:S02]  /*0890*/  SHF.R.W.U32 R25, R21.reuse, 0xd, R21.reuse ;  /* 0x0000000d15197819 */ /* 0x140fe40000001e15 */
[----:B------:R-:W-:Y:S02]  /*08a0*/  SHF.R.W.U32 R22, R21, 0x16, R21 ;  /* 0x0000001615167819 */ /* 0x000fe40000001e15 */
[C-C-:B------:R-:W-:Y:S02]  /*08b0*/  SHF.R.W.U32 R24, R15.reuse, 0x6, R15.reuse ;  /* 0x000000060f187819 */ /* 0x140fe40000001e0f */
[C-C-:B------:R-:W-:Y:S02]  /*08c0*/  SHF.R.W.U32 R27, R15.reuse, 0xb, R15.reuse ;  /* 0x0000000b0f1b7819 */ /* 0x140fe40000001e0f */
[----:B------:R-:W-:-:S02]  /*08d0*/  SHF.R.W.U32 R26, R15, 0x19, R15 ;  /* 0x000000190f1a7819 */ /* 0x000fc40000001e0f */
[----:B------:R-:W-:Y:S02]  /*08e0*/  LOP3.LUT R20, R22, R20, R25, 0x96, !PT ;  /* 0x0000001416147212 */ /* 0x000fe400078e9619 */
[----:B------:R-:W-:Y:S02]  /*08f0*/  LOP3.LUT R22, R21, 0x6a09e667, R28, 0xe8, !PT ;  /* 0x6a09e66715167812 */ /* 0x000fe400078ee81c */
[----:B------:R-:W-:Y:S02]  /*0900*/  LOP3.LUT R27, R26, R24, R27, 0x96, !PT ;  /* 0x000000181a1b7212 */ /* 0x000fe400078e961b */
[----:B------:R-:W-:Y:S02]  /*0910*/  LOP3.LUT R24, R15, R12, R17, 0xca, !PT ;  /* 0x0000000c0f187212 */ /* 0x000fe400078eca11 */
[----:B------:R-:W-:Y:S02]  /*0920*/  IADD3 R22, PT, PT, R19, R22, R20 ;  /* 0x0000001613167210 */ /* 0x000fe40007ffe014 */
[----:B------:R-:W-:-:S03]  /*0930*/  IADD3 R20, PT, PT, R24, R27, R18 ;  /* 0x0000001b18147210 */ /* 0x000fc60007ffe012 */
[----:B------:R-:W-:Y:S02]  /*0940*/  VIADD R22, R22, 0x90bb1e3c ;  /* 0x90bb1e3c16167836 */ /* 0x000fe40000000000 */
[----:B------:R-:W-:-:S03]  /*0950*/  VIADD R20, R20, 0x59f111f1 ;  /* 0x59f111f114147836 */ /* 0x000fc60000000000 */
[C---:B------:R-:W-:Y:S01]  /*0960*/  SHF.R.W.U32 R18, R22.reuse, 0x2, R22 ;  /* 0x0000000216127819 */ /* 0x040fe20000001e16 */
        /* <DEDUP_REMOVED lines=22> */
[----:B------:R-:W-:Y:S02]  /*0ad0*/  LOP3.LUT R21, R17, R22, R21, 0xe8, !PT ;  /* 0x0000001611157212 */ /* 0x000fe400078ee815 */
        /* <DEDUP_REMOVED lines=19> */
[----:B------:R-:W-:Y:S01]  /*0c10*/  VIADD R24, R24, 0xd807aa98 ;  /* 0xd807aa9818187836 */ /* 0x000fe20000000000 */
[C-C-:B------:R-:W-:Y:S02]  /*0c20*/  SHF.R.W.U32 R14, R13.reuse, 0x2, R13.reuse ;  /* 0x000000020d0e7819 */ /* 0x140fe40000001e0d */
[C-C-:B------:R-:W-:Y:S01]  /*0c30*/  SHF.R.W.U32 R15, R13.reuse, 0xd, R13.reuse ;  /* 0x0000000d0d0f7819 */ /* 0x140fe20000001e0d */
[C---:B------:R-:W-:Y:S01]  /*0c40*/  IMAD.IADD R12, R13.reuse, 0x1, R24 ;  /* 0x000000010d0c7824 */ /* 0x040fe200078e0218 */
[----:B------:R-:W-:-:S04]  /*0c50*/  SHF.R.W.U32 R22, R13, 0x16, R13 ;  /* 0x000000160d167819 */ /* 0x000fc80000001e0d */
[C-C-:B------:R-:W-:Y:S02]  /*0c60*/  SHF.R.W.U32 R27, R12.reuse, 0x6, R12.reuse ;  /* 0x000000060c1b7819 */ /* 0x140fe40000001e0c */
[C-C-:B------:R-:W-:Y:S02]  /*0c70*/  SHF.R.W.U32 R28, R12.reuse, 0xb, R12.reuse ;  /* 0x0000000b0c1c7819 */ /* 0x140fe40000001e0c */
[----:B------:R-:W-:Y:S02]  /*0c80*/  SHF.R.W.U32 R29, R12, 0x19, R12 ;  /* 0x000000190c1d7819 */ /* 0x000fe40000001e0c */
[----:B------:R-:W-:Y:S02]  /*0c90*/  LOP3.LUT R15, R22, R14, R15, 0x96, !PT ;  /* 0x0000000e160f7212 */ /* 0x000fe400078e960f */
[----:B------:R-:W-:Y:S02]  /*0ca0*/  LOP3.LUT R22, R12, R21, R18, 0xca, !PT ;  /* 0x000000150c167212 */ /* 0x000fe400078eca12 */
[----:B------:R-:W-:-:S02]  /*0cb0*/  LOP3.LUT R14, R29, R27, R28, 0x96, !PT ;  /* 0x0000001b1d0e7212 */ /* 0x000fc400078e961c */
[----:B------:R-:W-:Y:S02]  /*0cc0*/  LOP3.LUT R28, R13, R16, R17, 0xe8, !PT ;  /* 0x000000100d1c7212 */ /* 0x000fe400078ee811 */
[----:B------:R-:W-:Y:S02]  /*0cd0*/  IADD3 R14, PT, PT, R22, R14, R19 ;  /* 0x0000000e160e7210 */ /* 0x000fe40007ffe013 */
[----:B------:R-:W-:-:S03]  /*0ce0*/  IADD3 R28, PT, PT, R20, R28, R15 ;  /* 0x0000001c141c7210 */ /* 0x000fc60007ffe00f */
[----:B------:R-:W-:Y:S01]  /*0cf0*/  VIADD R15, R14, 0x12835b01 ;  /* 0x12835b010e0f7836 */ /* 0x000fe20000000000 */
[C-C-:B------:R-:W-:Y:S02]  /*0d00*/  SHF.R.W.U32 R14, R28.reuse, 0x2, R28.reuse ;  /* 0x000000021c0e7819 */ /* 0x140fe40000001e1c */
[C-C-:B------:R-:W-:Y:S01]  /*0d10*/  SHF.R.W.U32 R17, R28.reuse, 0xd, R28.reuse ;  /* 0x0000000d1c117819 */ /* 0x140fe20000001e1c */
[C---:B------:R-:W-:Y:S01]  /*0d20*/  IMAD.IADD R19, R28.reuse, 0x1, R15 ;  /* 0x000000011c137824 */ /* 0x040fe200078e020f */
[C---:B------:R-:W-:Y:S02]  /*0d30*/  SHF.R.W.U32 R20, R28.reuse, 0x16, R28 ;  /* 0x000000161c147819 */ /* 0x040fe40000001e1c */
[----:B------:R-:W-:Y:S02]  /*0d40*/  LOP3.LUT R16, R28, R13, R16, 0xe8, !PT ;  /* 0x0000000d1c107212 */ /* 0x000fe400078ee810 */
[----:B------:R-:W-:Y:S02]  /*0d50*/  LOP3.LUT R17, R20, R14, R17, 0x96, !PT ;  /* 0x0000000e14117212 */ /* 0x000fe400078e9611 */
[----:B------:R-:W-:-:S02]  /*0d60*/  SHF.R.W.U32 R14, R19, 0x6, R19 ;  /* 0x00000006130e7819 */ /* 0x000fc40000001e13 */
[----:B------:R-:W-:Y:S02]  /*0d70*/  IADD3 R26, PT, PT, R26, R16, R17 ;  /* 0x000000101a1a7210 */ /* 0x000fe40007ffe011 */
[C-C-:B------:R-:W-:Y:S02]  /*0d80*/  SHF.R.W.U32 R27, R19.reuse, 0xb, R19.reuse ;  /* 0x0000000b131b7819 */ /* 0x140fe40000001e13 */
[----:B------:R-:W-:Y:S02]  /*0d90*/  SHF.R.W.U32 R20, R19, 0x19, R19 ;  /* 0x0000001913147819 */ /* 0x000fe40000001e13 */
[C-C-:B------:R-:W-:Y:S02]  /*0da0*/  SHF.R.W.U32 R22, R26.reuse, 0x2, R26.reuse ;  /* 0x000000021a167819 */ /* 0x140fe40000001e1a */
[C-C-:B------:R-:W-:Y:S02]  /*0db0*/  SHF.R.W.U32 R29, R26.reuse, 0xd, R26.reuse ;  /* 0x0000000d1a1d7819 */ /* 0x140fe40000001e1a */
[----:B------:R-:W-:-:S02]  /*0dc0*/  SHF.R.W.U32 R30, R26, 0x16, R26 ;  /* 0x000000161a1e7819 */ /* 0x000fc40000001e1a */
[----:B------:R-:W-:Y:S02]  /*0dd0*/  LOP3.LUT R31, R20, R14, R27, 0x96, !PT ;  /* 0x0000000e141f7212 */ /* 0x000fe400078e961b */
[----:B------:R-:W-:Y:S02]  /*0de0*/  LOP3.LUT R33, R19, R12, R21, 0xca, !PT ;  /* 0x0000000c13217212 */ /* 0x000fe400078eca15 */
[--C-:B------:R-:W-:Y:S02]  /*0df0*/  SHF.R.W.U32 R17, R41, 0x12, R41.reuse ;  /* 0x0000001229117819 */ /* 0x100fe40000001e29 */
[----:B------:R-:W-:Y:S02]  /*0e00*/  SHF.R.U32.HI R14, RZ, 0x3, R41 ;  /* 0x00000003ff0e7819 */ /* 0x000fe40000011629 */
[C-C-:B------:R-:W-:Y:S02]  /*0e10*/  SHF.R.W.U32 R16, R11.reuse, 0x7, R11.reuse ;  /* 0x000000070b107819 */ /* 0x140fe40000001e0b */
[----:B------:R-:W-:-:S02]  /*0e20*/  SHF.R.W.U32 R27, R11, 0x12, R11 ;  /* 0x000000120b1b7819 */ /* 0x000fc40000001e0b */
[----:B------:R-:W-:Y:S02]  /*0e30*/  SHF.R.U32.HI R20, RZ, 0x3, R11 ;  /* 0x00000003ff147819 */ /* 0x000fe4000001160b */
[----:B------:R-:W-:Y:S02]  /*0e40*/  LOP3.LUT R30, R30, R22, R29, 0x96, !PT ;  /* 0x000000161e1e7212 */ /* 0x000fe400078e961d */
[----:B------:R-:W-:Y:S02]  /*0e50*/  IADD3 R22, PT, PT, R33, R31, R18 ;  /* 0x0000001f21167210 */ /* 0x000fe40007ffe012 */
[----:B------:R-:W-:Y:S02]  /*0e60*/  LOP3.LUT R32, R17, R14, R32, 0x96, !PT ;  /* 0x0000000e11207212 */ /* 0x000fe400078e9620 */
[----:B------:R-:W-:Y:S01]  /*0e70*/  LOP3.LUT R16, R27, R20, R16, 0x96, !PT ;  /* 0x000000141b107212 */ /* 0x000fe200078e9610 */
[----:B------:R-:W-:Y:S01]  /*0e80*/  VIADD R22, R22, 0x243185be ;  /* 0x243185be16167836 */ /* 0x000fe20000000000 */
[----:B------:R-:W-:-:S02]  /*0e90*/  SHF.R.W.U32 R14, R41, 0x7, R41 ;  /* 0x00000007290e7819 */ /* 0x000fc40000001e29 */
[--C-:B------:R-:W-:Y:S02]  /*0ea0*/  SHF.R.U32.HI R18, RZ, 0x3, R41.reuse ;  /* 0x00000003ff127819 */ /* 0x100fe40000011629 */
[C-C-:B------:R-:W-:Y:S02]  /*0eb0*/  SHF.R.W.U32 R20, R41.reuse, 0x7, R41.reuse ;  /* 0x0000000729147819 */ /* 0x140fe40000001e29 */
[--C-:B------:R-:W-:Y:S02]  /*0ec0*/  SHF.R.W.U32 R27, R41, 0x12, R41.reuse ;  /* 0x00000012291b7819 */ /* 0x100fe40000001e29 */
[----:B------:R-:W-:Y:S02]  /*0ed0*/  SHF.R.U32.HI R29, RZ, 0x3, R41 ;  /* 0x00000003ff1d7819 */ /* 0x000fe40000011629 */
[----:B------:R-:W-:Y:S02]  /*0ee0*/  LOP3.LUT R14, R17, R18, R14, 0x96, !PT ;  /* 0x00000012110e7212 */ /* 0x000fe400078e960e */
[----:B------:R-:W-:Y:S01]  /*0ef0*/  LOP3.LUT R17, R27, R29, R20, 0x96, !PT ;  /* 0x0000001d1b117212 */ /* 0x000fe200078e9614 */
[C---:B------:R-:W-:Y:S01]  /*0f00*/  IMAD.IADD R20, R26.reuse, 0x1, R22 ;  /* 0x000000011a147824 */ /* 0x040fe200078e0216 */
[----:B------:R-:W-:-:S02]  /*0f10*/  LOP3.LUT R13, R26, R28, R13, 0xe8, !PT ;  /* 0x0000001c1a0d7212 */ /* 0x000fc400078ee80d */
[----:B------:R-:W-:Y:S02]  /*0f20*/  SHF.R.W.U32 R33, R41, 0x7, R41 ;  /* 0x0000000729217819 */ /* 0x000fe40000001e29 */
[----:B------:R-:W-:Y:S02]  /*0f30*/  IADD3 R25, PT, PT, R25, R13, R30 ;  /* 0x0000000d19197210 */ /* 0x000fe40007ffe01e */
[C-C-:B------:R-:W-:Y:S02]  /*0f40*/  SHF.R.W.U32 R13, R20.reuse, 0x6, R20.reuse ;  /* 0x00000006140d7819 */ /* 0x140fe40000001e14 */
[C-C-:B------:R-:W-:Y:S02]  /*0f50*/  SHF.R.W.U32 R30, R20.reuse, 0xb, R20.reuse ;  /* 0x0000000b141e7819 */ /* 0x140fe40000001e14 */
[----:B------:R-:W-:Y:S02]  /*0f60*/  SHF.R.W.U32 R31, R20, 0x19, R20 ;  /* 0x00000019141f7819 */ /* 0x000fe40000001e14 */
[----:B------:R-:W-:-:S02]  /*0f70*/  SHF.R.W.U32 R18, R25, 0x2, R25 ;  /* 0x0000000219127819 */ /* 0x000fc40000001e19 */
[C-C-:B------:R-:W-:Y:S02]  /*0f80*/  SHF.R.W.U32 R27, R25.reuse, 0xd, R25.reuse ;  /* 0x0000000d191b7819 */ /* 0x140fe40000001e19 */
[----:B------:R-:W-:Y:S02]  /*0f90*/  SHF.R.W.U32 R29, R25, 0x16, R25 ;  /* 0x00000016191d7819 */ /* 0x000fe40000001e19 */
[----:B------:R-:W-:Y:S02]  /*0fa0*/  LOP3.LUT R30, R31, R13, R30, 0x96, !PT ;  /* 0x0000000d1f1e7212 */ /* 0x000fe400078e961e */
[----:B------:R-:W-:Y:S02]  /*0fb0*/  LOP3.LUT R31, R20, R19, R12, 0xca, !PT ;  /* 0x00000013141f7212 */ /* 0x000fe400078eca0c */
[----:B------:R-:W-:Y:S01]  /*0fc0*/  LOP3.LUT R29, R29, R18, R27, 0x96, !PT ;  /* 0x000000121d1d7212 */ /* 0x000fe200078e961b */
[----:B------:R-:W-:Y:S01]  /*0fd0*/  IMAD.U32 R18, R9, 0x10000, RZ ;  /* 0x0001000009127824 */ /* 0x000fe200078e00ff */
[----:B------:R-:W-:Y:S01]  /*0fe0*/  IADD3 R21, PT, PT, R31, R30, R21 ;  /* 0x0000001e1f157210 */ /* 0x000fe20007ffe015 */
[----:B------:R-:W-:Y:S01]  /*0ff0*/  IMAD.U32 R30, R9, 0x10000, RZ ;  /* 0x00010000091e7824 */ /* 0x000fe200078e00ff */
[----:B------:R-:W-:-:S02]  /*1000*/  LOP3.LUT R28, R25, R26, R28, 0xe8, !PT ;  /* 0x0000001a191c7212 */ /* 0x000fc400078ee81c */
[----:B------:R-:W-:Y:S01]  /*1010*/  LOP3.LUT R27, R18, 0xff0000, RZ, 0xc0, !PT ;  /* 0x00ff0000121b7812 */ /* 0x000fe200078ec0ff */
[----:B------:R-:W-:Y:S01]  /*1020*/  VIADD R21, R21, 0x550c7dc3 ;  /* 0x550c7dc315157836 */ /* 0x000fe20000000000 */
[----:B------:R-:W-:Y:S02]  /*1030*/  LOP3.LUT R31, R30, 0xff0000, RZ, 0xc0, !PT ;  /* 0x00ff00001e1f7812 */ /* 0x000fe400078ec0ff */
[----:B------:R-:W-:Y:S01]  /*1040*/  IADD3 R24, PT, PT, R24, R28, R29 ;  /* 0x0000001c18187210 */ /* 0x000fe20007ffe01d */
[----:B------:R-:W-:Y:S01]  /*1050*/  IMAD R27, R10, 0x1000000, R27 ;  /* 0x010000000a1b7824 */ /* 0x000fe200078e021b */
[----:B------:R-:W-:Y:S01]  /*1060*/  LOP3.LUT R13, R34, R35, R33, 0x96, !PT ;  /* 0x00000023220d7212 */ /* 0x000fe200078e9621 */
[----:B------:R-:W-:Y:S01]  /*1070*/  IMAD.IADD R18, R25, 0x1, R21 ;  /* 0x0000000119127824 */ /* 0x000fe200078e0215 */
[--C-:B------:R-:W-:Y:S01]  /*1080*/  SHF.R.W.U32 R28, R24, 0x2, R24.reuse ;  /* 0x00000002181c7819 */ /* 0x100fe20000001e18 */
[----:B------:R-:W-:Y:S01]  /*1090*/  IMAD R36, R10, 0x1000000, R31 ;  /* 0x010000000a247824 */ /* 0x000fe200078e021f */
[----:B------:R-:W-:-:S02]  /*10a0*/  SHF.R.W.U32 R29, R24, 0xd, R24 ;  /* 0x0000000d181d7819 */ /* 0x000fc40000001e18 */
[----:B------:R-:W-:Y:S02]  /*10b0*/  SHF.R.W.U32 R30, R24, 0x16, R24 ;  /* 0x00000016181e7819 */ /* 0x000fe40000001e18 */
[C-C-:B------:R-:W-:Y:S02]  /*10c0*/  SHF.R.W.U32 R33, R18.reuse, 0x6, R18.reuse ;  /* 0x0000000612217819 */ /* 0x140fe40000001e12 */
[C-C-:B------:R-:W-:Y:S02]  /*10d0*/  SHF.R.W.U32 R34, R18.reuse, 0xb, R18.reuse ;  /* 0x0000000b12227819 */ /* 0x140fe40000001e12 */
[----:B------:R-:W-:Y:S02]  /*10e0*/  SHF.R.W.U32 R35, R18, 0x19, R18 ;  /* 0x0000001912237819 */ /* 0x000fe40000001e12 */
[----:B------:R-:W-:Y:S02]  /*10f0*/  LOP3.LUT R31, R27, UR5, RZ, 0xfc, !PT ;  /* 0x000000051b1f7c12 */ /* 0x000fe4000f8efcff */
[----:B------:R-:W-:-:S02]  /*1100*/  LOP3.LUT R30, R30, R28, R29, 0x96, !PT ;  /* 0x0000001c1e1e7212 */ /* 0x000fc400078e961d */
[----:B------:R-:W-:Y:S02]  /*1110*/  LOP3.LUT R33, R35, R33, R34, 0x96, !PT ;  /* 0x0000002123217212 */ /* 0x000fe400078e9622 */
[C-C-:B------:R-:W-:Y:S02]  /*1120*/  SHF.R.W.U32 R28, R31.reuse, 0x7, R31.reuse ;  /* 0x000000071f1c7819 */ /* 0x140fe40000001e1f */
[--C-:B------:R-:W-:Y:S02]  /*1130*/  SHF.R.W.U32 R27, R31, 0x12, R31.reuse ;  /* 0x000000121f1b7819 */ /* 0x100fe40000001e1f */
[----:B------:R-:W-:Y:S02]  /*1140*/  SHF.R.U32.HI R29, RZ, 0x3, R31 ;  /* 0x00000003ff1d7819 */ /* 0x000fe4000001161f */
[----:B------:R-:W-:Y:S02]  /*1150*/  LOP3.LUT R34, R18, R20, R19, 0xca, !PT ;  /* 0x0000001412227212 */ /* 0x000fe400078eca13 */
[----:B------:R-:W-:-:S02]  /*1160*/  LOP3.LUT R26, R24, R25, R26, 0xe8, !PT ;  /* 0x00000019181a7212 */ /* 0x000fc400078ee81a */
[----:B------:R-:W-:Y:S02]  /*1170*/  LOP3.LUT R28, R27, R29, R28, 0x96, !PT ;  /* 0x0000001d1b1c7212 */ /* 0x000fe400078e961c */
[----:B------:R-:W-:Y:S01]  /*1180*/  IADD3 R27, PT, PT, R34, R33, R12 ;  /* 0x00000021221b7210 */ /* 0x000fe20007ffe00c */
[----:B------:R-:W-:Y:S01]  /*1190*/  IMAD.U32 R12, R5, 0x10000, RZ ;  /* 0x00010000050c7824 */ /* 0x000fe200078e00ff */
[----:B------:R-:W-:Y:S02]  /*11a0*/  IADD3 R26, PT, PT, R15, R26, R30 ;  /* 0x0000001a0f1a7210 */ /* 0x000fe40007ffe01e */
[----:B------:R-:W-:Y:S01]  /*11b0*/  LOP3.LUT R36, R36, UR5, RZ, 0xfc, !PT ;  /* 0x0000000524247c12 */ /* 0x000fe2000f8efcff */
[----:B------:R-:W-:Y:S01]  /*11c0*/  VIADD R27, R27, 0x72be5d74 ;  /* 0x72be5d741b1b7836 */ /* 0x000fe20000000000 */
[C-C-:B------:R-:W-:Y:S02]  /*11d0*/  SHF.R.W.U32 R15, R26.reuse, 0x2, R26.reuse ;  /* 0x000000021a0f7819 */ /* 0x140fe40000001e1a */
[----:B------:R-:W-:-:S02]  /*11e0*/  SHF.R.W.U32 R30, R26, 0xd, R26 ;  /* 0x0000000d1a1e7819 */ /* 0x000fc40000001e1a */
[----:B------:R-:W-:Y:S02]  /*11f0*/  SHF.R.W.U32 R33, R26, 0x16, R26 ;  /* 0x000000161a217819 */ /* 0x000fe40000001e1a */
[----:B------:R-:W-:Y:S02]  /*1200*/  IADD3 R32, PT, PT, R31, 0x360000, R32 ;  /* 0x003600001f207810 */ /* 0x000fe40007ffe020 */
[----:B------:R-:W-:Y:S02]  /*1210*/  LOP3.LUT R31, R12, 0xff0000, RZ, 0xc0, !PT ;  /* 0x00ff00000c1f7812 */ /* 0x000fe400078ec0ff */
[C-C-:B------:R-:W-:Y:S02]  /*1220*/  SHF.R.W.U32 R35, R36.reuse, 0x7, R36.reuse ;  /* 0x0000000724237819 */ /* 0x140fe40000001e24 */
[--C-:B------:R-:W-:Y:S01]  /*1230*/  SHF.R.W.U32 R38, R36, 0x12, R36.reuse ;  /* 0x0000001224267819 */ /* 0x100fe20000001e24 */
[----:B------:R-:W-:Y:S01]  /*1240*/  IMAD R12, R6, 0x1000000, R31 ;  /* 0x01000000060c7824 */ /* 0x000fe200078e021f */
[----:B------:R-:W-:-:S02]  /*1250*/  SHF.R.U32.HI R36, RZ, 0x3, R36 ;  /* 0x00000003ff247819 */ /* 0x000fc40000011624 */
[----:B------:R-:W-:Y:S01]  /*1260*/  LOP3.LUT R33, R33, R15, R30, 0x96, !PT ;  /* 0x0000000f21217212 */ /* 0x000fe200078e961e */
[----:B------:R-:W-:Y:S01]  /*1270*/  IMAD.IADD R15, R24, 0x1, R27 ;  /* 0x00000001180f7824 */ /* 0x000fe200078e021b */
[----:B------:R-:W-:Y:S01]  /*1280*/  LOP3.LUT R29, R38, R36, R35, 0x96, !PT ;  /* 0x00000024261d7212 */ /* 0x000fe200078e9623 */
[----:B------:R-:W-:Y:S01]  /*1290*/  IMAD.U32 R36, R5, 0x10000, RZ ;  /* 0x0001000005247824 */ /* 0x000fe200078e00ff */
[----:B------:R-:W-:Y:S01]  /*12a0*/  LOP3.LUT R25, R26, R24, R25, 0xe8, !PT ;  /* 0x000000181a197212 */ /* 0x000fe200078ee819 */
[----:B------:R-:W-:Y:S01]  /*12b0*/  IMAD R31, R7, 0x100, R12 ;  /* 0x00000100071f7824 */ /* 0x000fe200078e020c */
[C-C-:B------:R-:W-:Y:S02]  /*12c0*/  SHF.R.W.U32 R30, R15.reuse, 0x6, R15.reuse ;  /* 0x000000060f1e7819 */ /* 0x140fe40000001e0f */
[C---:B------:R-:W-:Y:S01]  /*12d0*/  SHF.R.W.U32 R35, R15.reuse, 0xb, R15 ;  /* 0x0000000b0f237819 */ /* 0x040fe20000001e0f */
[----:B------:R-:W-:Y:S01]  /*12e0*/  IMAD.IADD R31, R8, 0x1, R31 ;  /* 0x00000001081f7824 */ /* 0x000fe200078e021f */
[----:B------:R-:W-:-:S02]  /*12f0*/  SHF.R.W.U32 R34, R15, 0x19, R15 ;  /* 0x000000190f227819 */ /* 0x000fc40000001e0f */
[----:B------:R-:W-:Y:S01]  /*1300*/  LOP3.LUT R37, R36, 0xff0000, RZ, 0xc0, !PT ;  /* 0x00ff000024257812 */ /* 0x000fe200078ec0ff */
[----:B------:R-:W-:Y:S01]  /*1310*/  IMAD.IADD R12, R31, 0x1, R28 ;  /* 0x000000011f0c7824 */ /* 0x000fe200078e021c */
[----:B------:R-:W-:Y:S02]  /*1320*/  LOP3.LUT R34, R34, R30, R35, 0x96, !PT ;  /* 0x0000001e22227212 */ /* 0x000fe400078e9623 */
[----:B------:R-:W-:Y:S01]  /*1330*/  IADD3 R25, PT, PT, R22, R25, R33 ;  /* 0x0000001916197210 */ /* 0x000fe20007ffe021 */
[----:B------:R-:W-:Y:S01]  /*1340*/  IMAD R36, R6, 0x1000000, R37 ;  /* 0x0100000006247824 */ /* 0x000fe200078e0225 */
[----:B------:R-:W-:Y:S02]  /*1350*/  LOP3.LUT R35, R15, R18, R20, 0xca, !PT ;  /* 0x000000120f237212 */ /* 0x000fe400078eca14 */
[--C-:B------:R-:W-:Y:S01]  /*1360*/  SHF.R.W.U32 R22, R25, 0x2, R25.reuse ;  /* 0x0000000219167819 */ /* 0x100fe20000001e19 */
[----:B------:R-:W-:Y:S01]  /*1370*/  IMAD R37, R7, 0x100, R36 ;  /* 0x0000010007257824 */ /* 0x000fe200078e0224 */
[--C-:B------:R-:W-:Y:S01]  /*1380*/  SHF.R.W.U32 R33, R25, 0xd, R25.reuse ;  /* 0x0000000d19217819 */ /* 0x100fe20000001e19 */
[----:B------:R-:W-:Y:S01]  /*1390*/  IMAD.U32 R36, R9, 0x10000, RZ ;  /* 0x0001000009247824 */ /* 0x000fe200078e00ff */
[----:B------:R-:W-:-:S02]  /*13a0*/  SHF.R.W.U32 R30, R25, 0x16, R25 ;  /* 0x00000016191e7819 */ /* 0x000fc40000001e19 */
[----:B------:R-:W-:Y:S02]  /*13b0*/  IADD3 R31, PT, PT, R35, R34, R19 ;  /* 0x00000022231f7210 */ /* 0x000fe40007ffe013 */
[----:B------:R-:W-:Y:S01]  /*13c0*/  LOP3.LUT R22, R30, R22, R33, 0x96, !PT ;  /* 0x000000161e167212 */ /* 0x000fe200078e9621 */
[----:B------:R-:W-:Y:S01]  /*13d0*/  IMAD.U32 R30, R9, 0x10000, RZ ;  /* 0x00010000091e7824 */ /* 0x000fe200078e00ff */
[----:B------:R-:W-:Y:S01]  /*13e0*/  LOP3.LUT R28, R25, R26, R24, 0xe8, !PT ;  /* 0x0000001a191c7212 */ /* 0x000fe200078ee818 */
[----:B------:R-:W-:Y:S02]  /*13f0*/  VIADD R31, R31, 0x80deb1fe ;  /* 0x80deb1fe1f1f7836 */ /* 0x000fe40000000000 */
[----:B------:R-:W-:Y:S01]  /*1400*/  IMAD.IADD R24, R8, 0x1, R37 ;  /* 0x0000000108187824 */ /* 0x000fe200078e0225 */
[----:B------:R-:W-:Y:S01]  /*1410*/  IADD3 R28, PT, PT, R21, R28, R22 ;  /* 0x0000001c151c7210 */ /* 0x000fe20007ffe016 */
[----:B------:R-:W-:Y:S01]  /*1420*/  IMAD.IADD R22, R26, 0x1, R31 ;  /* 0x000000011a167824 */ /* 0x000fe200078e021f */
[----:B------:R-:W-:Y:S01]  /*1430*/  LOP3.LUT R35, R30, 0xff0000, RZ, 0xc0, !PT ;  /* 0x00ff00001e237812 */ /* 0x000fe200078ec0ff */
[----:B------:R-:W-:Y:S01]  /*1440*/  IMAD.IADD R19, R24, 0x1, R29 ;  /* 0x0000000118137824 */ /* 0x000fe200078e021d */
[----:B------:R-:W-:-:S02]  /*1450*/  SHF.R.W.U32 R21, R28, 0x2, R28 ;  /* 0x000000021c157819 */ /* 0x000fc40000001e1c */
[--C-:B------:R-:W-:Y:S01]  /*1460*/  SHF.R.W.U32 R24, R28, 0xd, R28.reuse ;  /* 0x0000000d1c187819 */ /* 0x100fe20000001e1c */
[----:B------:R-:W-:Y:S01]  /*1470*/  IMAD R35, R10, 0x1000000, R35 ;  /* 0x010000000a237824 */ /* 0x000fe200078e0223 */
[----:B------:R-:W-:Y:S02]  /*1480*/  SHF.R.W.U32 R29, R28, 0x16, R28 ;  /* 0x000000161c1d7819 */ /* 0x000fe40000001e1c */
[C-C-:B------:R-:W-:Y:S02]  /*1490*/  SHF.R.W.U32 R30, R22.reuse, 0x6, R22.reuse ;  /* 0x00000006161e7819 */ /* 0x140fe40000001e16 */
[C-C-:B------:R-:W-:Y:S02]  /*14a0*/  SHF.R.W.U32 R33, R22.reuse, 0xb, R22.reuse ;  /* 0x0000000b16217819 */ /* 0x140fe40000001e16 */
[----:B------:R-:W-:Y:S02]  /*14b0*/  SHF.R.W.U32 R34, R22, 0x19, R22 ;  /* 0x0000001916227819 */ /* 0x000fe40000001e16 */
[----:B------:R-:W-:-:S02]  /*14c0*/  LOP3.LUT R24, R29, R21, R24, 0x96, !PT ;  /* 0x000000151d187212 */ /* 0x000fc400078e9618 */
[----:B------:R-:W-:Y:S02]  /*14d0*/  LOP3.LUT R33, R34, R30, R33, 0x96, !PT ;  /* 0x0000001e22217212 */ /* 0x000fe400078e9621 */
[----:B------:R-:W-:Y:S02]  /*14e0*/  LOP3.LUT R21, R22, R15, R18, 0xca, !PT ;  /* 0x0000000f16157212 */ /* 0x000fe400078eca12 */
[----:B------:R-:W-:Y:S02]  /*14f0*/  LOP3.LUT R30, R35, UR5, RZ, 0xfc, !PT ;  /* 0x00000005231e7c12 */ /* 0x000fe4000f8efcff */
[----:B------:R-:W-:Y:S02]  /*1500*/  IADD3 R21, PT, PT, R21, R33, R20 ;  /* 0x0000002115157210 */ /* 0x000fe40007ffe014 */
[----:B------:R-:W-:Y:S02]  /*1510*/  LOP3.LUT R29, R36, 0xff0000, RZ, 0xc0, !PT ;  /* 0x00ff0000241d7812 */ /* 0x000fe400078ec0ff */
[----:B------:R-:W-:-:S02]  /*1520*/  LOP3.LUT R26, R28, R25, R26, 0xe8, !PT ;  /* 0x000000191c1a7212 */ /* 0x000fc400078ee81a */
[----:B------:R-:W-:Y:S01]  /*1530*/  IADD3 R20, PT, PT, R30, 0x360000, R17 ;  /* 0x003600001e147810 */ /* 0x000fe20007ffe011 */
[----:B------:R-:W-:Y:S01]  /*1540*/  VIADD R30, R21, 0x9bdc06a7 ;  /* 0x9bdc06a7151e7836 */ /* 0x000fe20000000000 */
[----:B------:R-:W-:Y:S01]  /*1550*/  IADD3 R26, PT, PT, R27, R26, R24 ;  /* 0x0000001a1b1a7210 */ /* 0x000fe20007ffe018 */
[----:B------:R-:W-:Y:S01]  /*1560*/  IMAD R29, R10, 0x1000000, R29 ;  /* 0x010000000a1d7824 */ /* 0x000fe200078e021d */
[C---:B------:R-:W-:Y:S01]  /*1570*/  SHF.R.W.U32 R17, R12.reuse, 0x11, R12 ;  /* 0x000000110c117819 */ /* 0x040fe20000001e0c */
[----:B------:R-:W-:Y:S01]  /*1580*/  IMAD.IADD R21, R25, 0x1, R30 ;  /* 0x0000000119157824 */ /* 0x000fe200078e021e */
[--C-:B------:R-:W-:Y:S02]  /*1590*/  SHF.R.W.U32 R24, R12, 0x13, R12.reuse ;  /* 0x000000130c187819 */ /* 0x100fe40000001e0c */
[----:B------:R-:W-:Y:S02]  /*15a0*/  LOP3.LUT R38, R29, UR5, RZ, 0xfc, !PT ;  /* 0x000000051d267c12 */ /* 0x000fe4000f8efcff */
[----:B------:R-:W-:-:S02]  /*15b0*/  SHF.R.U32.HI R27, RZ, 0xa, R12 ;  /* 0x0000000aff1b7819 */ /* 0x000fc4000001160c */
[C-C-:B------:R-:W-:Y:S02]  /*15c0*/  SHF.R.W.U32 R34, R26.reuse, 0x2, R26.reuse ;  /* 0x000000021a227819 */ /* 0x140fe40000001e1a */
[C-C-:B------:R-:W-:Y:S02]  /*15d0*/  SHF.R.W.U32 R29, R26.reuse, 0xd, R26.reuse ;  /* 0x0000000d1a1d7819 */ /* 0x140fe40000001e1a */
[----:B------:R-:W-:Y:S02]  /*15e0*/  SHF.R.W.U32 R33, R26, 0x16, R26 ;  /* 0x000000161a217819 */ /* 0x000fe40000001e1a */
[C-C-:B------:R-:W-:Y:S02]  /*15f0*/  SHF.R.W.U32 R35, R21.reuse, 0x6, R21.reuse ;  /* 0x0000000615237819 */ /* 0x140fe40000001e15 */
[C-C-:B------:R-:W-:Y:S02]  /*1600*/  SHF.R.W.U32 R36, R21.reuse, 0xb, R21.reuse ;  /* 0x0000000b15247819 */ /* 0x140fe40000001e15 */
[----:B------:R-:W-:-:S02]  /*1610*/  SHF.R.W.U32 R37, R21, 0x19, R21 ;  /* 0x0000001915257819 */ /* 0x000fc40000001e15 */
[----:B------:R-:W-:Y:S02]  /*1620*/  LOP3.LUT R17, R24, R27, R17, 0x96, !PT ;  /* 0x0000001b18117212 */ /* 0x000fe400078e9611 */
[----:B------:R-:W-:Y:S02]  /*1630*/  LOP3.LUT R34, R33, R34, R29, 0x96, !PT ;  /* 0x0000002221227212 */ /* 0x000fe400078e961d */
[----:B------:R-:W-:Y:S02]  /*1640*/  IADD3 R13, PT, PT, R38, 0x360000, R13 ;  /* 0x00360000260d7810 */ /* 0x000fe40007ffe00d */
[C-C-:B------:R-:W-:Y:S02]  /*1650*/  SHF.R.W.U32 R24, R20.reuse, 0x11, R20.reuse ;  /* 0x0000001114187819 */ /* 0x140fe40000001e14 */
[--C-:B------:R-:W-:Y:S02]  /*1660*/  SHF.R.W.U32 R29, R20, 0x13, R20.reuse ;  /* 0x00000013141d7819 */ /* 0x100fe40000001e14 */
[----:B------:R-:W-:-:S02]  /*1670*/  SHF.R.U32.HI R33, RZ, 0xa, R20 ;  /* 0x0000000aff217819 */ /* 0x000fc40000011614 */
[----:B------:R-:W-:Y:S02]  /*1680*/  LOP3.LUT R35, R37, R35, R36, 0x96, !PT ;  /* 0x0000002325237212 */ /* 0x000fe400078e9624 */
[----:B------:R-:W-:Y:S02]  /*1690*/  LOP3.LUT R20, R21, R22, R15, 0xca, !PT ;  /* 0x0000001615147212 */ /* 0x000fe400078eca0f */
[C-C-:B------:R-:W-:Y:S02]  /*16a0*/  SHF.R.W.U32 R36, R13.reuse, 0x11, R13.reuse ;  /* 0x000000110d247819 */ /* 0x140fe40000001e0d */
[--C-:B------:R-:W-:Y:S02]  /*16b0*/  SHF.R.W.U32 R37, R13, 0x13, R13.reuse ;  /* 0x000000130d257819 */ /* 0x100fe40000001e0d */
[----:B------:R-:W-:Y:S02]  /*16c0*/  SHF.R.U32.HI R38, RZ, 0xa, R13 ;  /* 0x0000000aff267819 */ /* 0x000fe4000001160d */
[----:B------:R-:W-:-:S02]  /*16d0*/  IADD3 R13, PT, PT, R20, R35, R18 ;  /* 0x00000023140d7210 */ /* 0x000fc40007ffe012 */
[----:B------:R-:W-:Y:S02]  /*16e0*/  LOP3.LUT R27, R26, R28, R25, 0xe8, !PT ;  /* 0x0000001c1a1b7212 */ /* 0x000fe400078ee819 */
[----:B------:R-:W-:Y:S01]  /*16f0*/  LOP3.LUT R40, R37, R38, R36, 0x96, !PT ;  /* 0x0000002625287212 */ /* 0x000fe200078e9624 */
[----:B------:R-:W-:Y:S01]  /*1700*/  VIADD R13, R13, 0xc19bf1e4 ;  /* 0xc19bf1e40d0d7836 */ /* 0x000fe20000000000 */
[----:B------:R-:W-:Y:S02]  /*1710*/  IADD3 R27, PT, PT, R31, R27, R34 ;  /* 0x0000001b1f1b7210 */ /* 0x000fe40007ffe022 */
[----:B------:R-:W-:Y:S01]  /*1720*/  LOP3.LUT R24, R29, R33, R24, 0x96, !PT ;  /* 0x000000211d187212 */ /* 0x000fe200078e9618 */
[----:B------:R-:W-:Y:S01]  /*1730*/  IMAD.IADD R20, R28, 0x1, R13 ;  /* 0x000000011c147824 */ /* 0x000fe200078e020d */
[C---:B------:R-:W-:Y:S01]  /*1740*/  SHF.R.W.U32 R34, R32.reuse, 0x11, R32 ;  /* 0x0000001120227819 */ /* 0x040fe20000001e20 */
[C---:B------:R-:W-:Y:S01]  /*1750*/  IMAD.IADD R40, R11.reuse, 0x1, R40 ;  /* 0x000000010b287824 */ /* 0x040fe200078e0228 */
[----:B------:R-:W-:Y:S01]  /*1760*/  SHF.R.W.U32 R25, R32, 0x13, R32 ;  /* 0x0000001320197819 */ /* 0x000fe20000001e20 */
[----:B------:R-:W-:Y:S01]  /*1770*/  IMAD.IADD R24, R11, 0x1, R24 ;  /* 0x000000010b187824 */ /* 0x000fe200078e0218 */
        /* <DEDUP_REMOVED lines=8> */
[----:B------:R-:W-:Y:S01]  /*1800*/  LOP3.LUT R25, R31, R29, R36, 0x96, !PT ;  /* 0x0000001d1f197212 */ /* 0x000fe200078e9624 */
[----:B------:R-:W-:Y:S01]  /*1810*/  IMAD.U32 R36, R9, 0x10000, RZ ;  /* 0x0001000009247824 */ /* 0x000fe200078e00ff */
[----:B------:R-:W-:Y:S02]  /*1820*/  LOP3.LUT R38, R35, R33, R38, 0x96, !PT ;  /* 0x0000002123267212 */ /* 0x000fe400078e9626 */
[----:B------:R-:W-:Y:S02]  /*1830*/  LOP3.LUT R28, R27, R26, R28, 0xe8, !PT ;  /* 0x0000001a1b1c7212 */ /* 0x000fe400078ee81c */
[----:B------:R-:W-:Y:S02]  /*1840*/  LOP3.LUT R29, R20, R21, R22, 0xca, !PT ;  /* 0x00000015141d7212 */ /* 0x000fe400078eca16 */
[----:B------:R-:W-:-:S02]  /*1850*/  SHF.R.W.U32 R18, R40, 0x11, R40 ;  /* 0x0000001128127819 */ /* 0x000fc40000001e28 */
[--C-:B------:R-:W-:Y:S02]  /*1860*/  SHF.R.W.U32 R31, R40, 0x13, R40.reuse ;  /* 0x00000013281f7819 */ /* 0x100fe40000001e28 */
[----:B------:R-:W-:Y:S02]  /*1870*/  SHF.R.U32.HI R40, RZ, 0xa, R40 ;  /* 0x0000000aff287819 */ /* 0x000fe40000011628 */
[----:B------:R-:W-:Y:S02]  /*1880*/  IADD3 R25, PT, PT, R30, R28, R25 ;  /* 0x0000001c1e197210 */ /* 0x000fe40007ffe019 */
[----:B------:R-:W-:Y:S01]  /*1890*/  IADD3 R38, PT, PT, R29, R38, R15 ;  /* 0x000000261d267210 */ /* 0x000fe20007ffe00f */
[----:B------:R-:W-:Y:S01]  /*18a0*/  IMAD.IADD R15, R11, 0x1, R34 ;  /* 0x000000010b0f7824 */ /* 0x000fe200078e0222 */
[----:B------:R-:W-:Y:S02]  /*18b0*/  IADD3 R41, PT, PT, R17, R41, R16 ;  /* 0x0000002911297210 */ /* 0x000fe40007ffe010 */
[----:B------:R-:W-:-:S02]  /*18c0*/  LOP3.LUT R18, R31, R40, R18, 0x96, !PT ;  /* 0x000000281f127212 */ /* 0x000fc400078e9612 */
[C-C-:B------:R-:W-:Y:S02]  /*18d0*/  SHF.R.W.U32 R29, R25.reuse, 0x2, R25.reuse ;  /* 0x00000002191d7819 */ /* 0x140fe40000001e19 */
[C-C-:B------:R-:W-:Y:S02]  /*18e0*/  SHF.R.W.U32 R30, R25.reuse, 0xd, R25.reuse ;  /* 0x0000000d191e7819 */ /* 0x140fe40000001e19 */
[----:B------:R-:W-:Y:S02]  /*18f0*/  SHF.R.W.U32 R33, R25, 0x16, R25 ;  /* 0x0000001619217819 */ /* 0x000fe40000001e19 */
[----:B------:R-:W-:Y:S02]  /*1900*/  IADD3 R31, PT, PT, R38, -0x1b64963f, R19 ;  /* 0xe49b69c1261f7810 */ /* 0x000fe40007ffe013 */
[C-C-:B------:R-:W-:Y:S02]  /*1910*/  SHF.R.W.U32 R17, R41.reuse, 0x11, R41.reuse ;  /* 0x0000001129117819 */ /* 0x140fe40000001e29 */
[----:B------:R-:W-:-:S02]  /*1920*/  SHF.R.W.U32 R16, R41, 0x13, R41 ;  /* 0x0000001329107819 */ /* 0x000fc40000001e29 */
[----:B------:R-:W-:Y:S02]  /*1930*/  SHF.R.U32.HI R28, RZ, 0xa, R41 ;  /* 0x0000000aff1c7819 */ /* 0x000fe40000011629 */
[----:B------:R-:W-:Y:S01]  /*1940*/  LOP3.LUT R30, R33, R29, R30, 0x96, !PT ;  /* 0x0000001d211e7212 */ /* 0x000fe200078e961e */
[----:B------:R-:W-:Y:S01]  /*1950*/  IMAD.IADD R29, R26, 0x1, R31 ;  /* 0x000000011a1d7824 */ /* 0x000fe200078e021f */
[----:B------:R-:W-:Y:S02]  /*1960*/  LOP3.LUT R17, R16, R28, R17, 0x96, !PT ;  /* 0x0000001c10117212 */ /* 0x000fe400078e9611 */
[C-C-:B------:R-:W-:Y:S02]  /*1970*/  SHF.R.W.U32 R19, R15.reuse, 0x11, R15.reuse ;  /* 0x000000110f137819 */ /* 0x140fe40000001e0f */
[--C-:B------:R-:W-:Y:S02]  /*1980*/  SHF.R.W.U32 R16, R15, 0x13, R15.reuse ;  /* 0x000000130f107819 */ /* 0x100fe40000001e0f */
[----:B------:R-:W-:-:S02]  /*1990*/  SHF.R.U32.HI R28, RZ, 0xa, R15 ;  /* 0x0000000aff1c7819 */ /* 0x000fc4000001160f */
[----:B------:R-:W-:Y:S02]  /*19a0*/  LOP3.LUT R26, R25, R27, R26, 0xe8, !PT ;  /* 0x0000001b191a7212 */ /* 0x000fe400078ee81a */
[----:B------:R-:W-:Y:S02]  /*19b0*/  LOP3.LUT R37, R36, 0xff0000, RZ, 0xc0, !PT ;  /* 0x00ff000024257812 */ /* 0x000fe400078ec0ff */
[C-C-:B------:R-:W-:Y:S02]  /*19c0*/  SHF.R.W.U32 R33, R29.reuse, 0x6, R29.reuse ;  /* 0x000000061d217819 */ /* 0x140fe40000001e1d */
[C---:B------:R-:W-:Y:S01]  /*19d0*/  SHF.R.W.U32 R34, R29.reuse, 0xb, R29 ;  /* 0x0000000b1d227819 */ /* 0x040fe20000001e1d */
[----:B------:R-:W-:Y:S01]  /*19e0*/  IMAD R38, R10, 0x1000000, R37 ;  /* 0x010000000a267824 */ /* 0x000fe200078e0225 */
[----:B------:R-:W-:Y:S02]  /*19f0*/  SHF.R.W.U32 R35, R29, 0x19, R29 ;  /* 0x000000191d237819 */ /* 0x000fe40000001e1d */
[----:B------:R-:W-:-:S02]  /*1a00*/  LOP3.LUT R19, R16, R28, R19, 0x96, !PT ;  /* 0x0000001c10137212 */ /* 0x000fc400078e9613 */
[----:B------:R-:W-:Y:S02]  /*1a10*/  IADD3 R28, PT, PT, R13, R26, R30 ;  /* 0x0000001a0d1c7210 */ /* 0x000fe40007ffe01e */
[----:B------:R-:W-:Y:S02]  /*1a20*/  LOP3.LUT R35, R35, R33, R34, 0x96, !PT ;  /* 0x0000002123237212 */ /* 0x000fe400078e9622 */
[C-C-:B------:R-:W-:Y:S02]  /*1a30*/  SHF.R.W.U32 R13, R41.reuse, 0x7, R41.reuse ;  /* 0x00000007290d7819 */ /* 0x140fe40000001e29 */
[--C-:B------:R-:W-:Y:S02]  /*1a40*/  SHF.R.W.U32 R16, R41, 0x12, R41.reuse ;  /* 0x0000001229107819 */ /* 0x100fe40000001e29 */
[----:B------:R-:W-:Y:S02]  /*1a50*/  SHF.R.U32.HI R26, RZ, 0x3, R41 ;  /* 0x00000003ff1a7819 */ /* 0x000fe40000011629 */
[----:B------:R-:W-:-:S02]  /*1a60*/  SHF.R.W.U32 R30, R28, 0x2, R28 ;  /* 0x000000021c1e7819 */ /* 0x000fc40000001e1c */
[C-C-:B------:R-:W-:Y:S02]  /*1a70*/  SHF.R.W.U32 R33, R28.reuse, 0xd, R28.reuse ;  /* 0x0000000d1c217819 */ /* 0x140fe40000001e1c */
[----:B------:R-:W-:Y:S02]  /*1a80*/  SHF.R.W.U32 R34, R28, 0x16, R28 ;  /* 0x000000161c227819 */ /* 0x000fe40000001e1c */
[----:B------:R-:W-:Y:S02]  /*1a90*/  LOP3.LUT R36, R29, R20, R21, 0xca, !PT ;  /* 0x000000141d247212 */ /* 0x000fe400078eca15 */
[----:B------:R-:W-:Y:S02]  /*1aa0*/  LOP3.LUT R39, R38, UR5, RZ, 0xfc, !PT ;  /* 0x0000000526277c12 */ /* 0x000fe4000f8efcff */
[----:B------:R-:W-:Y:S02]  /*1ab0*/  LOP3.LUT R13, R16, R26, R13, 0x96, !PT ;  /* 0x0000001a100d7212 */ /* 0x000fe400078e960d */
[----:B------:R-:W-:-:S02]  /*1ac0*/  LOP3.LUT R16, R34, R30, R33, 0x96, !PT ;  /* 0x0000001e22107212 */ /* 0x000fc400078e9621 */
[----:B------:R-:W-:Y:S02]  /*1ad0*/  IADD3 R37, PT, PT, R36, R35, R22 ;  /* 0x0000002324257210 */ /* 0x000fe40007ffe016 */
[C-C-:B------:R-:W-:Y:S02]  /*1ae0*/  SHF.R.W.U32 R30, R15.reuse, 0x7, R15.reuse ;  /* 0x000000070f1e7819 */ /* 0x140fe40000001e0f */
[--C-:B------:R-:W-:Y:S02]  /*1af0*/  SHF.R.W.U32 R35, R15, 0x12, R15.reuse ;  /* 0x000000120f237819 */ /* 0x100fe40000001e0f */
[----:B------:R-:W-:Y:S02]  /*1b00*/  SHF.R.U32.HI R34, RZ, 0x3, R15 ;  /* 0x00000003ff227819 */ /* 0x000fe4000001160f */
[----:B------:R-:W-:Y:S02]  /*1b10*/  IADD3 R38, PT, PT, R39, 0x360000, R14 ;  /* 0x0036000027267810 */ /* 0x000fe40007ffe00e */
[----:B------:R-:W-:-:S02]  /*1b20*/  LOP3.LUT R14, R35, R34, R30, 0x96, !PT ;  /* 0x00000022230e7212 */ /* 0x000fc400078e961e */
[C-C-:B------:R-:W-:Y:S02]  /*1b30*/  SHF.R.W.U32 R33, R19.reuse, 0x11, R19.reuse ;  /* 0x0000001113217819 */ /* 0x140fe40000001e13 */
[--C-:B------:R-:W-:Y:S02]  /*1b40*/  SHF.R.W.U32 R22, R19, 0x13, R19.reuse ;  /* 0x0000001313167819 */ /* 0x100fe40000001e13 */
[----:B------:R-:W-:Y:S02]  /*1b50*/  SHF.R.U32.HI R26, RZ, 0xa, R19 ;  /* 0x0000000aff1a7819 */ /* 0x000fe40000011613 */
[----:B------:R-:W-:Y:S02]  /*1b60*/  IADD3 R34, PT, PT, R37, -0x1041b87a, R38 ;  /* 0xefbe478625227810 */ /* 0x000fe40007ffe026 */
[----:B------:R-:W-:Y:S02]  /*1b70*/  LOP3.LUT R36, R28, R25, R27, 0xe8, !PT ;  /* 0x000000191c247212 */ /* 0x000fe400078ee81b */
[----:B------:R-:W-:Y:S01]  /*1b80*/  LOP3.LUT R33, R22, R26, R33, 0x96, !PT ;  /* 0x0000001a16217212 */ /* 0x000fe200078e9621 */
[----:B------:R-:W-:Y:S01]  /*1b90*/  IMAD.IADD R26, R27, 0x1, R34 ;  /* 0x000000011b1a7824 */ /* 0x000fe200078e0222 */
[----:B------:R-:W-:-:S02]  /*1ba0*/  IADD3 R31, PT, PT, R31, R36, R16 ;  /* 0x000000241f1f7210 */ /* 0x000fc40007ffe010 */
[----:B------:R-:W-:Y:S02]  /*1bb0*/  SHF.R.W.U32 R22, R17, 0x11, R17 ;  /* 0x0000001111167819 */ /* 0x000fe40000001e11 */
[C-C-:B------:R-:W-:Y:S02]  /*1bc0*/  SHF.R.W.U32 R27, R31.reuse, 0x2, R31.reuse ;  /* 0x000000021f1b7819 */ /* 0x140fe40000001e1f */
[C-C-:B------:R-:W-:Y:S02]  /*1bd0*/  SHF.R.W.U32 R30, R31.reuse, 0xd, R31.reuse ;  /* 0x0000000d1f1e7819 */ /* 0x140fe40000001e1f */
[----:B------:R-:W-:Y:S02]  /*1be0*/  SHF.R.W.U32 R36, R31, 0x16, R31 ;  /* 0x000000161f247819 */ /* 0x000fe40000001e1f */
[C-C-:B------:R-:W-:Y:S02]  /*1bf0*/  SHF.R.W.U32 R38, R26.reuse, 0x6, R26.reuse ;  /* 0x000000061a267819 */ /* 0x140fe40000001e1a */
[----:B------:R-:W-:-:S02]  /*1c00*/  SHF.R.W.U32 R39, R26, 0xb, R26 ;  /* 0x0000000b1a277819 */ /* 0x000fc40000001e1a */
[----:B------:R-:W-:Y:S02]  /*1c10*/  SHF.R.W.U32 R40, R26, 0x19, R26 ;  /* 0x000000191a287819 */ /* 0x000fe40000001e1a */
[--C-:B------:R-:W-:Y:S02]  /*1c20*/  SHF.R.W.U32 R35, R17, 0x13, R17.reuse ;  /* 0x0000001311237819 */ /* 0x100fe40000001e11 */
[----:B------:R-:W-:Y:S02]  /*1c30*/  SHF.R.U32.HI R16, RZ, 0xa, R17 ;  /* 0x0000000aff107819 */ /* 0x000fe40000011611 */
[----:B------:R-:W-:Y:S01]  /*1c40*/  LOP3.LUT R37, R36, R27, R30, 0x96, !PT ;  /* 0x0000001b24257212 */ /* 0x000fe200078e961e */
[----:B------:R-:W-:Y:S01]  /*1c50*/  IMAD.IADD R27, R12, 0x1, R33 ;  /* 0x000000010c1b7824 */ /* 0x000fe200078e0221 */
[----:B------:R-:W-:Y:S02]  /*1c60*/  LOP3.LUT R38, R40, R38, R39, 0x96, !PT ;  /* 0x0000002628267212 */ /* 0x000fe400078e9627 */
[----:B------:R-:W-:-:S02]  /*1c70*/  LOP3.LUT R36, R31, R28, R25, 0xe8, !PT ;  /* 0x0000001c1f247212 */ /* 0x000fc400078ee819 */
[----:B------:R-:W-:Y:S02]  /*1c80*/  LOP3.LUT R39, R26, R29, R20, 0xca, !PT ;  /* 0x0000001d1a277212 */ /* 0x000fe400078eca14 */
[----:B------:R-:W-:Y:S02]  /*1c90*/  LOP3.LUT R22, R35, R16, R22, 0x96, !PT ;  /* 0x0000001023167212 */ /* 0x000fe400078e9616 */
[C-C-:B------:R-:W-:Y:S02]  /*1ca0*/  SHF.R.W.U32 R16, R17.reuse, 0x7, R17.reuse ;  /* 0x0000000711107819 */ /* 0x140fe40000001e11 */
[--C-:B------:R-:W-:Y:S01]  /*1cb0*/  SHF.R.W.U32 R35, R17, 0x12, R17.reuse ;  /* 0x0000001211237819 */ /* 0x100fe20000001e11 */
[----:B------:R-:W-:Y:S01]  /*1cc0*/  VIADD R22, R22, 0x70 ;  /* 0x0000007016167836 */ /* 0x000fe20000000000 */
[----:B------:R-:W-:Y:S02]  /*1cd0*/  SHF.R.U32.HI R30, RZ, 0x3, R17 ;  /* 0x00000003ff1e7819 */ /* 0x000fe40000011611 */
[----:B------:R-:W-:-:S02]  /*1ce0*/  IADD3 R34, PT, PT, R34, R36, R37 ;  /* 0x0000002422227210 */ /* 0x000fc40007ffe025 */
[----:B------:R-:W-:Y:S02]  /*1cf0*/  IADD3 R36, PT, PT, R39, R38, R21 ;  /* 0x0000002627247210 */ /* 0x000fe40007ffe015 */
[----:B------:R-:W-:Y:S02]  /*1d00*/  LOP3.LUT R33, R35, R30, R16, 0x96, !PT ;  /* 0x0000001e23217212 */ /* 0x000fe400078e9610 */
[C-C-:B------:R-:W-:Y:S02]  /*1d10*/  SHF.R.W.U32 R30, R27.reuse, 0x11, R27.reuse ;  /* 0x000000111b1e7819 */ /* 0x140fe40000001e1b */
[--C-:B------:R-:W-:Y:S02]  /*1d20*/  SHF.R.W.U32 R21, R27, 0x13, R27.reuse ;  /* 0x000000131b157819 */ /* 0x100fe40000001e1b */
[----:B------:R-:W-:Y:S02]  /*1d30*/  SHF.R.U32.HI R16, RZ, 0xa, R27 ;  /* 0x0000000aff107819 */ /* 0x000fe4000001161b */
[----:B------:R-:W-:-:S02]  /*1d40*/  IADD3 R36, PT, PT, R36, 0xfc19dc6, R41 ;  /* 0x0fc19dc624247810 */ /* 0x000fc40007ffe029 */
[C-C-:B------:R-:W-:Y:S02]  /*1d50*/  SHF.R.W.U32 R35, R34.reuse, 0x2, R34.reuse ;  /* 0x0000000222237819 */ /* 0x140fe40000001e22 */
[C-C-:B------:R-:W-:Y:S02]  /*1d60*/  SHF.R.W.U32 R38, R34.reuse, 0xd, R34.reuse ;  /* 0x0000000d22267819 */ /* 0x140fe40000001e22 */
[----:B------:R-:W-:Y:S02]  /*1d70*/  SHF.R.W.U32 R37, R34, 0x16, R34 ;  /* 0x0000001622257819 */ /* 0x000fe40000001e22 */
[----:B------:R-:W-:Y:S01]  /*1d80*/  LOP3.LUT R30, R21, R16, R30, 0x96, !PT ;  /* 0x00000010151e7212 */ /* 0x000fe200078e961e */
[----:B------:R-:W-:Y:S01]  /*1d90*/  IMAD.IADD R16, R25, 0x1, R36 ;  /* 0x0000000119107824 */ /* 0x000fe200078e0224 */
[----:B------:R-:W-:Y:S02]  /*1da0*/  LOP3.LUT R21, R37, R35, R38, 0x96, !PT ;  /* 0x0000002325157212 */ /* 0x000fe400078e9626 */
[----:B------:R-:W-:-:S02]  /*1db0*/  SHF.R.W.U32 R40, R19, 0x7, R19 ;  /* 0x0000000713287819 */ /* 0x000fc40000001e13 */
[--C-:B------:R-:W-:Y:S02]  /*1dc0*/  SHF.R.W.U32 R25, R19, 0x12, R19.reuse ;  /* 0x0000001213197819 */ /* 0x100fe40000001e13 */
[----:B------:R-:W-:Y:S02]  /*1dd0*/  SHF.R.U32.HI R35, RZ, 0x3, R19 ;  /* 0x00000003ff237819 */ /* 0x000fe40000011613 */
[C-C-:B------:R-:W-:Y:S02]  /*1de0*/  SHF.R.W.U32 R37, R16.reuse, 0x6, R16.reuse ;  /* 0x0000000610257819 */ /* 0x140fe40000001e10 */
[C-C-:B------:R-:W-:Y:S02]  /*1df0*/  SHF.R.W.U32 R38, R16.reuse, 0xb, R16.reuse ;  /* 0x0000000b10267819 */ /* 0x140fe40000001e10 */
[----:B------:R-:W-:Y:S02]  /*1e00*/  SHF.R.W.U32 R39, R16, 0x19, R16 ;  /* 0x0000001910277819 */ /* 0x000fe40000001e10 */
[----:B------:R-:W-:-:S02]  /*1e10*/  LOP3.LUT R40, R25, R35, R40, 0x96, !PT ;  /* 0x0000002319287212 */ /* 0x000fc400078e9628 */
[----:B------:R-:W-:Y:S01]  /*1e20*/  LOP3.LUT R37, R39, R37, R38, 0x96, !PT ;  /* 0x0000002527257212 */ /* 0x000fe200078e9626 */
[----:B------:R-:W-:Y:S01]  /*1e30*/  IMAD.IADD R39, R41, 0x1, R30 ;  /* 0x0000000129277824 */ /* 0x000fe200078e021e */
[----:B------:R-:W-:Y:S02]  /*1e40*/  LOP3.LUT R35, R16, R26, R29, 0xca, !PT ;  /* 0x0000001a10237212 */ /* 0x000fe400078eca1d */
[----:B------:R-:W-:Y:S02]  /*1e50*/  LOP3.LUT R25, R34, R31, R28, 0xe8, !PT ;  /* 0x0000001f22197212 */ /* 0x000fe400078ee81c */
[----:B------:R-:W-:Y:S02]  /*1e60*/  IADD3 R37, PT, PT, R35, R37, R20 ;  /* 0x0000002523257210 */ /* 0x000fe40007ffe014 */
[----:B------:R-:W-:Y:S02]  /*1e70*/  IADD3 R25, PT, PT, R36, R25, R21 ;  /* 0x0000001924197210 */ /* 0x000fe40007ffe015 */
[----:B------:R-:W-:-:S02]  /*1e80*/  IADD3 R37, PT, PT, R37, 0x240ca1cc, R24 ;  /* 0x240ca1cc25257810 */ /* 0x000fc40007ffe018 */
[C-C-:B------:R-:W-:Y:S02]  /*1e90*/  SHF.R.W.U32 R43, R22.reuse, 0x11, R22.reuse ;  /* 0x00000011162b7819 */ /* 0x140fe40000001e16 */
[--C-:B------:R-:W-:Y:S01]  /*1ea0*/  SHF.R.W.U32 R20, R22, 0x13, R22.reuse ;  /* 0x0000001316147819 */ /* 0x100fe20000001e16 */
[----:B------:R-:W-:Y:S01]  /*1eb0*/  IMAD.IADD R45, R28, 0x1, R37 ;  /* 0x000000011c2d7824 */ /* 0x000fe200078e0225 */
[----:B------:R-:W-:Y:S02]  /*1ec0*/  SHF.R.U32.HI R11, RZ, 0xa, R22 ;  /* 0x0000000aff0b7819 */ /* 0x000fe40000011616 */
[C-C-:B------:R-:W-:Y:S02]  /*1ed0*/  SHF.R.W.U32 R21, R25.reuse, 0x2, R25.reuse ;  /* 0x0000000219157819 */ /* 0x140fe40000001e19 */
[C-C-:B------:R-:W-:Y:S02]  /*1ee0*/  SHF.R.W.U32 R36, R25.reuse, 0xd, R25.reuse ;  /* 0x0000000d19247819 */ /* 0x140fe40000001e19 */
[----:B------:R-:W-:-:S02]  /*1ef0*/  SHF.R.W.U32 R35, R25, 0x16, R25 ;  /* 0x0000001619237819 */ /* 0x000fc40000001e19 */
[----:B------:R-:W-:Y:S02]  /*1f00*/  LOP3.LUT R43, R20, R11, R43, 0x96, !PT ;  /* 0x0000000b142b7212 */ /* 0x000fe400078e962b */
[----:B------:R-:W-:Y:S02]  /*1f10*/  LOP3.LUT R21, R35, R21, R36, 0x96, !PT ;  /* 0x0000001523157212 */ /* 0x000fe400078e9624 */
[C-C-:B------:R-:W-:Y:S02]  /*1f20*/  SHF.R.W.U32 R24, R39.reuse, 0x11, R39.reuse ;  /* 0x0000001127187819 */ /* 0x140fe40000001e27 */
[--C-:B------:R-:W-:Y:S02]  /*1f30*/  SHF.R.W.U32 R11, R39, 0x13, R39.reuse ;  /* 0x00000013270b7819 */ /* 0x100fe40000001e27 */
[----:B------:R-:W-:Y:S02]  /*1f40*/  SHF.R.U32.HI R20, RZ, 0xa, R39 ;  /* 0x0000000aff147819 */ /* 0x000fe40000011627 */
[----:B------:R-:W-:-:S02]  /*1f50*/  LOP3.LUT R30, R25, R34, R31, 0xe8, !PT ;  /* 0x00000022191e7212 */ /* 0x000fc400078ee81f */
[C-C-:B------:R-:W-:Y:S02]  /*1f60*/  SHF.R.W.U32 R28, R45.reuse, 0x6, R45.reuse ;  /* 0x000000062d1c7819 */ /* 0x140fe40000001e2d */
[C-C-:B------:R-:W-:Y:S02]  /*1f70*/  SHF.R.W.U32 R35, R45.reuse, 0xb, R45.reuse ;  /* 0x0000000b2d237819 */ /* 0x140fe40000001e2d */
[----:B------:R-:W-:Y:S02]  /*1f80*/  SHF.R.W.U32 R36, R45, 0x19, R45 ;  /* 0x000000192d247819 */ /* 0x000fe40000001e2d */
[----:B------:R-:W-:Y:S02]  /*1f90*/  LOP3.LUT R24, R11, R20, R24, 0x96, !PT ;  /* 0x000000140b187212 */ /* 0x000fe400078e9618 */
[----:B------:R-:W-:Y:S02]  /*1fa0*/  IADD3 R30, PT, PT, R37, R30, R21 ;  /* 0x0000001e251e7210 */ /* 0x000fe40007ffe015 */
[C---:B------:R-:W-:Y:S01]  /*1fb0*/  SHF.R.W.U32 R11, R12.reuse, 0x7, R12 ;  /* 0x000000070c0b7819 */ /* 0x040fe20000001e0c */
[----:B------:R-:W-:Y:S01]  /*1fc0*/  IMAD.IADD R24, R17, 0x1, R24 ;  /* 0x0000000111187824 */ /* 0x000fe200078e0218 */
[----:B------:R-:W-:-:S02]  /*1fd0*/  SHF.R.W.U32 R20, R12, 0x12, R12 ;  /* 0x000000120c147819 */ /* 0x000fc40000001e0c */
[----:B------:R-:W-:Y:S02]  /*1fe0*/  SHF.R.U32.HI R21, RZ, 0x3, R12 ;  /* 0x00000003ff157819 */ /* 0x000fe4000001160c */
[----:B------:R-:W-:Y:S02]  /*1ff0*/  LOP3.LUT R36, R36, R28, R35, 0x96, !PT ;  /* 0x0000001c24247212 */ /* 0x000fe400078e9623 */
[----:B------:R-:W-:Y:S02]  /*2000*/  LOP3.LUT R35, R45, R16, R26, 0xca, !PT ;  /* 0x000000102d237212 */ /* 0x000fe400078eca1a */
[----:B------:R-:W-:Y:S02]  /*2010*/  LOP3.LUT R11, R20, R21, R11, 0x96, !PT ;  /* 0x00000015140b7212 */ /* 0x000fe400078e960b */
[C-C-:B------:R-:W-:Y:S02]  /*2020*/  SHF.R.W.U32 R21, R22.reuse, 0x7, R22.reuse ;  /* 0x0000000716157819 */ /* 0x140fe40000001e16 */
[----:B------:R-:W-:-:S02]  /*2030*/  SHF.R.W.U32 R20, R22, 0x12, R22 ;  /* 0x0000001216147819 */ /* 0x000fc40000001e16 */
[----:B------:R-:W-:Y:S02]  /*2040*/  SHF.R.U32.HI R28, RZ, 0x3, R22 ;  /* 0x00000003ff1c7819 */ /* 0x000fe40000011616 */
[----:B------:R-:W-:Y:S02]  /*2050*/  IADD3 R36, PT, PT, R35, R36, R29 ;  /* 0x0000002423247210 */ /* 0x000fe40007ffe01d */
[----:B------:R-:W-:Y:S02]  /*2060*/  LOP3.LUT R21, R20, R28, R21, 0x96, !PT ;  /* 0x0000001c14157212 */ /* 0x000fe400078e9615 */
[C-C-:B------:R-:W-:Y:S02]  /*2070*/  SHF.R.W.U32 R20, R30.reuse, 0x2, R30.reuse ;  /* 0x000000021e147819 */ /* 0x140fe40000001e1e */
[C-C-:B------:R-:W-:Y:S02]  /*2080*/  SHF.R.W.U32 R29, R30.reuse, 0xd, R30.reuse ;  /* 0x0000000d1e1d7819 */ /* 0x140fe40000001e1e */
[----:B------:R-:W-:-:S02]  /*2090*/  SHF.R.W.U32 R28, R30, 0x16, R30 ;  /* 0x000000161e1c7819 */ /* 0x000fc40000001e1e */
[----:B------:R-:W-:Y:S02]  /*20a0*/  IADD3 R36, PT, PT, R36, 0x2de92c6f, R17 ;  /* 0x2de92c6f24247810 */ /* 0x000fe40007ffe011 */
[----:B------:R-:W-:Y:S02]  /*20b0*/  LOP3.LUT R20, R28, R20, R29, 0x96, !PT ;  /* 0x000000141c147212 */ /* 0x000fe400078e961d */
[----:B------:R-:W-:Y:S01]  /*20c0*/  LOP3.LUT R37, R30, R25, R34, 0xe8, !PT ;  /* 0x000000191e257212 */ /* 0x000fe200078ee822 */
[----:B------:R-:W-:Y:S01]  /*20d0*/  IMAD.IADD R28, R31, 0x1, R36 ;  /* 0x000000011f1c7824 */ /* 0x000fe200078e0224 */
[----:B------:R-:W-:Y:S02]  /*20e0*/  SHF.R.W.U32 R35, R24, 0x11, R24 ;  /* 0x0000001118237819 */ /* 0x000fe40000001e18 */
[----:B------:R-:W-:Y:S02]  /*20f0*/  IADD3 R37, PT, PT, R36, R37, R20 ;  /* 0x0000002524257210 */ /* 0x000fe40007ffe014 */
[----:B------:R-:W-:-:S02]  /*2100*/  SHF.R.W.U32 R20, R28, 0x6, R28 ;  /* 0x000000061c147819 */ /* 0x000fc40000001e1c */
[C-C-:B------:R-:W-:Y:S02]  /*2110*/  SHF.R.W.U32 R29, R28.reuse, 0xb, R28.reuse ;  /* 0x0000000b1c1d7819 */ /* 0x140fe40000001e1c */
[----:B------:R-:W-:Y:S02]  /*2120*/  SHF.R.W.U32 R31, R28, 0x19, R28 ;  /* 0x000000191c1f7819 */ /* 0x000fe40000001e1c */
[----:B------:R-:W-:Y:S02]  /*2130*/  IADD3 R14, PT, PT, R24, R41, R14 ;  /* 0x00000029180e7210 */ /* 0x000fe40007ffe00e */
[----:B------:R-:W-:Y:S02]  /*2140*/  LOP3.LUT R29, R31, R20, R29, 0x96, !PT ;  /* 0x000000141f1d7212 */ /* 0x000fe400078e961d */
[----:B------:R-:W-:-:S04]  /*2150*/  LOP3.LUT R20, R28, R45, R16, 0xca, !PT ;  /* 0x0000002d1c147212 */ /* 0x000fc800078eca10 */
[----:B------:R-:W-:Y:S02]  /*2160*/  IADD3 R29, PT, PT, R20, R29, R26 ;  /* 0x0000001d141d7210 */ /* 0x000fe40007ffe01a */
[--C-:B------:R-:W-:Y:S02]  /*2170*/  SHF.R.W.U32 R20, R24, 0x13, R24.reuse ;  /* 0x0000001318147819 */ /* 0x100fe40000001e18 */
[----:B------:R-:W-:-:S04]  /*2180*/  SHF.R.U32.HI R26, RZ, 0xa, R24 ;  /* 0x0000000aff1a7819 */ /* 0x000fc80000011618 */
[----:B------:R-:W-:Y:S02]  /*2190*/  LOP3.LUT R35, R20, R26, R35, 0x96, !PT ;  /* 0x0000001a14237212 */ /* 0x000fe400078e9623 */
[----:B------:R-:W-:Y:S02]  /*21a0*/  IADD3 R26, PT, PT, R29, 0x4a7484aa, R18 ;  /* 0x4a7484aa1d1a7810 */ /* 0x000fe40007ffe012 */
[C---:B------:R-:W-:Y:S01]  /*21b0*/  SHF.R.W.U32 R18, R37.reuse, 0x2, R37 ;  /* 0x0000000225127819 */ /* 0x040fe20000001e25 */
[----:B------:R-:W-:Y:S01]  /*21c0*/  IMAD.IADD R35, R22, 0x1, R35 ;  /* 0x0000000116237824 */ /* 0x000fe200078e0223 */
[C-C-:B------:R-:W-:Y:S01]  /*21d0*/  SHF.R.W.U32 R29, R37.reuse, 0xd, R37.reuse ;  /* 0x0000000d251d7819 */ /* 0x140fe20000001e25 */
[----:B------:R-:W-:Y:S01]  /*21e0*/  IMAD.IADD R31, R34, 0x1, R26 ;  /* 0x00000001221f7824 */ /* 0x000fe200078e021a */
[----:B------:R-:W-:Y:S02]  /*21f0*/  SHF.R.W.U32 R20, R37, 0x16, R37 ;  /* 0x0000001625147819 */ /* 0x000fe40000001e25 */
[----:B------:R-:W-:-:S02]  /*2200*/  SHF.R.U32.HI R34, RZ, 0x3, R27 ;  /* 0x00000003ff227819 */ /* 0x000fc4000001161b */
[----:B------:R-:W-:Y:S02]  /*2210*/  LOP3.LUT R20, R20, R18, R29, 0x96, !PT ;  /* 0x0000001214147212 */ /* 0x000fe400078e961d */
[----:B------:R-:W-:Y:S02]  /*2220*/  LOP3.LUT R29, R37, R30, R25, 0xe8, !PT ;  /* 0x0000001e251d7212 */ /* 0x000fe400078ee819 */
[C-C-:B------:R-:W-:Y:S02]  /*2230*/  SHF.R.W.U32 R18, R31.reuse, 0x6, R31.reuse ;  /* 0x000000061f127819 */ /* 0x140fe40000001e1f */
[----:B------:R-:W-:Y:S02]  /*2240*/  IADD3 R20, PT, PT, R26, R29, R20 ;  /* 0x0000001d1a147210 */ /* 0x000fe40007ffe014 */
[C-C-:B------:R-:W-:Y:S02]  /*2250*/  SHF.R.W.U32 R29, R31.reuse, 0xb, R31.reuse ;  /* 0x0000000b1f1d7819 */ /* 0x140fe40000001e1f */
[----:B------:R-:W-:-:S02]  /*2260*/  SHF.R.W.U32 R26, R31, 0x19, R31 ;  /* 0x000000191f1a7819 */ /* 0x000fc40000001e1f */
[----:B------:R-:W-:Y:S02]  /*2270*/  SHF.R.W.U32 R36, R20, 0x16, R20 ;  /* 0x0000001614247819 */ /* 0x000fe40000001e14 */
[----:B------:R-:W-:Y:S02]  /*2280*/  LOP3.LUT R29, R26, R18, R29, 0x96, !PT ;  /* 0x000000121a1d7212 */ /* 0x000fe400078e961d */
[----:B------:R-:W-:Y:S02]  /*2290*/  LOP3.LUT R18, R31, R28, R45, 0xca, !PT ;  /* 0x0000001c1f127212 */ /* 0x000fe400078eca2d */
[--C-:B------:R-:W-:Y:S02]  /*22a0*/  SHF.R.U32.HI R26, RZ, 0xa, R35.reuse ;  /* 0x0000000aff1a7819 */ /* 0x100fe40000011623 */
[----:B------:R-:W-:Y:S02]  /*22b0*/  IADD3 R18, PT, PT, R18, R29, R16 ;  /* 0x0000001d12127210 */ /* 0x000fe40007ffe010 */
[----:B------:R-:W-:-:S02]  /*22c0*/  SHF.R.W.U32 R29, R35, 0x11, R35 ;  /* 0x00000011231d7819 */ /* 0x000fc40000001e23 */
[----:B------:R-:W-:Y:S02]  /*22d0*/  SHF.R.W.U32 R16, R35, 0x13, R35 ;  /* 0x0000001323107819 */ /* 0x000fe40000001e23 */
[----:B------:R-:W-:Y:S02]  /*22e0*/  IADD3 R18, PT, PT, R18, 0x5cb0a9dc, R22 ;  /* 0x5cb0a9dc12127810 */ /* 0x000fe40007ffe016 */
[----:B------:R-:W-:Y:S02]  /*22f0*/  LOP3.LUT R29, R16, R26, R29, 0x96, !PT ;  /* 0x0000001a101d7212 */ /* 0x000fe400078e961d */
[C-C-:B------:R-:W-:Y:S02]  /*2300*/  SHF.R.W.U32 R16, R27.reuse, 0x7, R27.reuse ;  /* 0x000000071b107819 */ /* 0x140fe40000001e1b */
[----:B------:R-:W-:Y:S02]  /*2310*/  SHF.R.W.U32 R26, R27, 0x12, R27 ;  /* 0x000000121b1a7819 */ /* 0x000fe40000001e1b */
[----:B------:R-:W-:-:S02]  /*2320*/  IADD3 R17, PT, PT, R35, R17, R40 ;  /* 0x0000001123117210 */ /* 0x000fc40007ffe028 */
[----:B------:R-:W-:Y:S02]  /*2330*/  LOP3.LUT R16, R26, R34, R16, 0x96, !PT ;  /* 0x000000221a107212 */ /* 0x000fe400078e9610 */
[C-C-:B------:R-:W-:Y:S02]  /*2340*/  SHF.R.W.U32 R26, R20.reuse, 0x2, R20.reuse ;  /* 0x00000002141a7819 */ /* 0x140fe40000001e14 */
[----:B------:R-:W-:-:S04]  /*2350*/  SHF.R.W.U32 R34, R20, 0xd, R20 ;  /* 0x0000000d14227819 */ /* 0x000fc80000001e14 */
[----:B------:R-:W-:Y:S01]  /*2360*/  LOP3.LUT R26, R36, R26, R34, 0x96, !PT ;  /* 0x0000001a241a7212 */ /* 0x000fe200078e9622 */
[----:B------:R-:W-:Y:S01]  /*2370*/  IMAD.IADD R34, R25, 0x1, R18 ;  /* 0x0000000119227824 */ /* 0x000fe200078e0212 */
[----:B------:R-:W-:-:S04]  /*2380*/  LOP3.LUT R25, R20, R37, R30, 0xe8, !PT ;  /* 0x0000002514197212 */ /* 0x000fc800078ee81e */
[----:B------:R-:W-:Y:S02]  /*2390*/  IADD3 R25, PT, PT, R18, R25, R26 ;  /* 0x0000001912197210 */ /* 0x000fe40007ffe01a */
[C-C-:B------:R-:W-:Y:S02]  /*23a0*/  SHF.R.W.U32 R18, R34.reuse, 0x6, R34.reuse ;  /* 0x0000000622127819 */ /* 0x140fe40000001e22 */
[C-C-:B------:R-:W-:Y:S02]  /*23b0*/  SHF.R.W.U32 R26, R34.reuse, 0xb, R34.reuse ;  /* 0x0000000b221a7819 */ /* 0x140fe40000001e22 */
[C---:B------:R-:W-:Y:S02]  /*23c0*/  SHF.R.W.U32 R36, R34.reuse, 0x19, R34 ;  /* 0x0000001922247819 */ /* 0x040fe40000001e22 */
[----:B------:R-:W-:Y:S02]  /*23d0*/  LOP3.LUT R38, R34, R31, R28, 0xca, !PT ;  /* 0x0000001f22267212 */ /* 0x000fe400078eca1c */
[----:B------:R-:W-:Y:S01]  /*23e0*/  LOP3.LUT R18, R36, R18, R26, 0x96, !PT ;  /* 0x0000001224127212 */ /* 0x000fe200078e961a */
[----:B------:R-:W-:Y:S01]  /*23f0*/  IMAD.IADD R36, R32, 0x1, R43 ;  /* 0x0000000120247824 */ /* 0x000fe200078e022b */
[----:B------:R-:W-:-:S02]  /*2400*/  SHF.R.U32.HI R26, RZ, 0x3, R32 ;  /* 0x00000003ff1a7819 */ /* 0x000fc40000011620 */
[----:B------:R-:W-:Y:S02]  /*2410*/  IADD3 R38, PT, PT, R38, R18, R45 ;  /* 0x0000001226267210 */ /* 0x000fe40007ffe02d */
[C-C-:B------:R-:W-:Y:S02]  /*2420*/  SHF.R.W.U32 R18, R32.reuse, 0x7, R32.reuse ;  /* 0x0000000720127819 */ /* 0x140fe40000001e20 */
[----:B------:R-:W-:Y:S02]  /*2430*/  SHF.R.W.U32 R45, R32, 0x12, R32 ;  /* 0x00000012202d7819 */ /* 0x000fe40000001e20 */
[----:B------:R-:W-:Y:S02]  /*2440*/  SHF.R.W.U32 R43, R36, 0x13, R36 ;  /* 0x00000013242b7819 */ /* 0x000fe40000001e24 */
[----:B------:R-:W-:Y:S02]  /*2450*/  LOP3.LUT R18, R45, R26, R18, 0x96, !PT ;  /* 0x0000001a2d127212 */ /* 0x000fe400078e9612 */
[----:B------:R-:W-:-:S02]  /*2460*/  SHF.R.U32.HI R26, RZ, 0xa, R36 ;  /* 0x0000000aff1a7819 */ /* 0x000fc40000011624 */
[----:B------:R-:W-:Y:S02]  /*2470*/  IADD3 R12, PT, PT, R39, R12, R18 ;  /* 0x0000000c270c7210 */ /* 0x000fe40007ffe012 */
[--C-:B------:R-:W-:Y:S02]  /*2480*/  SHF.R.W.U32 R18, R36, 0x11, R36.reuse ;  /* 0x0000001124127819 */ /* 0x100fe40000001e24 */
[----:B------:R-:W-:Y:S02]  /*2490*/  IADD3 R11, PT, PT, R29, R11, R36 ;  /* 0x0000000b1d0b7210 */ /* 0x000fe40007ffe024 */
[----:B------:R-:W-:Y:S02]  /*24a0*/  LOP3.LUT R18, R43, R26, R18, 0x96, !PT ;  /* 0x0000001a2b127212 */ /* 0x000fe400078e9612 */
[----:B------:R-:W-:Y:S01]  /*24b0*/  SHF.R.W.U32 R29, R25, 0x2, R25 ;  /* 0x00000002191d7819 */ /* 0x000fe20000001e19 */
[----:B------:R-:W-:Y:S01]  /*24c0*/  VIADD R11, R11, 0x70 ;  /* 0x000000700b0b7836 */ /* 0x000fe20000000000 */
[----:B------:R-:W-:Y:S01]  /*24d0*/  IADD3 R45, PT, PT, R38, 0x76f988da, R27 ;  /* 0x76f988da262d7810 */ /* 0x000fe20007ffe01b */
[----:B------:R-:W-:Y:S01]  /*24e0*/  IMAD.IADD R18, R15, 0x1, R18 ;  /* 0x000000010f127824 */ /* 0x000fe200078e0212 */
[----:B------:R-:W-:-:S02]  /*24f0*/  LOP3.LUT R43, R25, R20, R37, 0xe8, !PT ;  /* 0x00000014192b7212 */ /* 0x000fc400078ee825 */
[----:B------:R-:W-:Y:S02]  /*2500*/  IADD3 R22, PT, PT, R11, R22, R16 ;  /* 0x000000160b167210 */ /* 0x000fe40007ffe010 */
[C-C-:B------:R-:W-:Y:S02]  /*2510*/  SHF.R.W.U32 R26, R18.reuse, 0x11, R18.reuse ;  /* 0x00000011121a7819 */ /* 0x140fe40000001e12 */
[C-C-:B------:R-:W-:Y:S02]  /*2520*/  SHF.R.W.U32 R41, R18.reuse, 0x13, R18.reuse ;  /* 0x0000001312297819 */ /* 0x140fe40000001e12 */
[----:B------:R-:W-:Y:S02]  /*2530*/  SHF.R.U32.HI R42, RZ, 0xa, R18 ;  /* 0x0000000aff2a7819 */ /* 0x000fe40000011612 */
[----:B------:R-:W-:Y:S02]  /*2540*/  IADD3 R13, PT, PT, R18, R32, R13 ;  /* 0x00000020120d7210 */ /* 0x000fe40007ffe00d */
[----:B------:R-:W-:-:S02]  /*2550*/  LOP3.LUT R26, R41, R42, R26, 0x96, !PT ;  /* 0x0000002a291a7212 */ /* 0x000fc400078e961a */
[----:B------:R-:W-:-:S03]  /*2560*/  SHF.R.W.U32 R16, R18, 0x7, R18 ;  /* 0x0000000712107819 */ /* 0x000fc60000001e12 */
[----:B------:R-:W-:-:S05]  /*2570*/  IMAD.IADD R26, R19, 0x1, R26 ;  /* 0x00000001131a7824 */ /* 0x000fca00078e021a */
[C-C-:B------:R-:W-:Y:S02]  /*2580*/  SHF.R.W.U32 R32, R26.reuse, 0x11, R26.reuse ;  /* 0x000000111a207819 */ /* 0x140fe40000001e1a */
[C-C-:B------:R-:W-:Y:S02]  /*2590*/  SHF.R.W.U32 R41, R26.reuse, 0x13, R26.reuse ;  /* 0x000000131a297819 */ /* 0x140fe40000001e1a */
[----:B------:R-:W-:Y:S02]  /*25a0*/  SHF.R.U32.HI R42, RZ, 0xa, R26 ;  /* 0x0000000aff2a7819 */ /* 0x000fe4000001161a */
[----:B------:R-:W-:Y:S02]  /*25b0*/  IADD3 R15, PT, PT, R26, R15, R33 ;  /* 0x0000000f1a0f7210 */ /* 0x000fe40007ffe021 */
[----:B------:R-:W-:Y:S02]  /*25c0*/  LOP3.LUT R32, R41, R42, R32, 0x96, !PT ;  /* 0x0000002a29207212 */ /* 0x000fe400078e9620 */
[----:B------:R-:W-:-:S02]  /*25d0*/  SHF.R.W.U32 R33, R36, 0x7, R36 ;  /* 0x0000000724217819 */ /* 0x000fc40000001e24 */
[----:B------:R-:W-:-:S04]  /*25e0*/  IADD3 R32, PT, PT, R32, -0x1fe3fff2, R27 ;  /* 0xe01c000e20207810 */ /* 0x000fc80007ffe01b */
[C-C-:B------:R-:W-:Y:S02]  /*25f0*/  SHF.R.W.U32 R41, R32.reuse, 0x11, R32.reuse ;  /* 0x0000001120297819 */ /* 0x140fe40000001e20 */
[C-C-:B------:R-:W-:Y:S02]  /*2600*/  SHF.R.W.U32 R40, R32.reuse, 0x13, R32.reuse ;  /* 0x0000001320287819 */ /* 0x140fe40000001e20 */
[----:B------:R-:W-:Y:S02]  /*2610*/  SHF.R.U32.HI R42, RZ, 0xa, R32 ;  /* 0x0000000aff2a7819 */ /* 0x000fe40000011620 */
[----:B------:R-:W-:Y:S02]  /*2620*/  IADD3 R19, PT, PT, R32, R19, R21 ;  /* 0x0000001320137210 */ /* 0x000fe40007ffe015 */
[----:B------:R-:W-:Y:S02]  /*2630*/  LOP3.LUT R41, R40, R42, R41, 0x96, !PT ;  /* 0x0000002a28297212 */ /* 0x000fe400078e9629 */
[----:B------:R-:W-:-:S02]  /*2640*/  SHF.R.W.U32 R40, R36, 0x12, R36 ;  /* 0x0000001224287819 */ /* 0x000fc40000001e24 */
[----:B------:R-:W-:Y:S01]  /*2650*/  SHF.R.U32.HI R42, RZ, 0x3, R36 ;  /* 0x00000003ff2a7819 */ /* 0x000fe20000011624 */
[----:B------:R-:W-:Y:S01]  /*2660*/  IMAD.IADD R12, R41, 0x1, R12 ;  /* 0x00000001290c7824 */ /* 0x000fe200078e020c */
[----:B------:R-:W-:Y:S02]  /*2670*/  SHF.R.W.U32 R21, R39, 0x7, R39 ;  /* 0x0000000727157819 */ /* 0x000fe40000001e27 */
[----:B------:R-:W-:Y:S02]  /*2680*/  LOP3.LUT R33, R40, R42, R33, 0x96, !PT ;  /* 0x0000002a28217212 */ /* 0x000fe400078e9621 */
[C-C-:B------:R-:W-:Y:S02]  /*2690*/  SHF.R.W.U32 R40, R25.reuse, 0xd, R25.reuse ;  /* 0x0000000d19287819 */ /* 0x140fe40000001e19 */
[----:B------:R-:W-:Y:S02]  /*26a0*/  SHF.R.W.U32 R42, R25, 0x16, R25 ;  /* 0x00000016192a7819 */ /* 0x000fe40000001e19 */
[----:B------:R-:W-:-:S02]  /*26b0*/  IADD3 R27, PT, PT, R12, R27, R33 ;  /* 0x0000001b0c1b7210 */ /* 0x000fc40007ffe021 */
[----:B------:R-:W-:Y:S01]  /*26c0*/  LOP3.LUT R40, R42, R29, R40, 0x96, !PT ;  /* 0x0000001d2a287212 */ /* 0x000fe200078e9628 */
[----:B------:R-:W-:Y:S01]  /*26d0*/  IMAD.IADD R29, R30, 0x1, R45 ;  /* 0x000000011e1d7824 */ /* 0x000fe200078e022d */
[----:B------:R-:W-:Y:S02]  /*26e0*/  SHF.R.W.U32 R33, R24, 0x7, R24 ;  /* 0x0000000718217819 */ /* 0x000fe40000001e18 */
[----:B------:R-:W-:Y:S02]  /*26f0*/  IADD3 R30, PT, PT, R45, R43, R40 ;  /* 0x0000002b2d1e7210 */ /* 0x000fe40007ffe028 */
[C-C-:B------:R-:W-:Y:S02]  /*2700*/  SHF.R.W.U32 R38, R29.reuse, 0x6, R29.reuse ;  /* 0x000000061d267819 */ /* 0x140fe40000001e1d */
[C-C-:B------:R-:W-:Y:S02]  /*2710*/  SHF.R.W.U32 R43, R29.reuse, 0xb, R29.reuse ;  /* 0x0000000b1d2b7819 */ /* 0x140fe40000001e1d */
[----:B------:R-:W-:-:S02]  /*2720*/  SHF.R.W.U32 R40, R29, 0x19, R29 ;  /* 0x000000191d287819 */ /* 0x000fc40000001e1d */
[----:B------:R-:W-:Y:S02]  /*2730*/  SHF.R.W.U32 R45, R11, 0x13, R11 ;  /* 0x000000130b2d7819 */ /* 0x000fe40000001e0b */
[----:B------:R-:W-:Y:S02]  /*2740*/  LOP3.LUT R43, R40, R38, R43, 0x96, !PT ;  /* 0x00000026282b7212 */ /* 0x000fe400078e962b */
[----:B------:R-:W-:Y:S02]  /*2750*/  LOP3.LUT R38, R29, R34, R31, 0xca, !PT ;  /* 0x000000221d267212 */ /* 0x000fe400078eca1f */
[----:B------:R-:W-:Y:S02]  /*2760*/  SHF.R.U32.HI R40, RZ, 0x3, R39 ;  /* 0x00000003ff287819 */ /* 0x000fe40000011627 */
[----:B------:R-:W-:Y:S02]  /*2770*/  IADD3 R43, PT, PT, R38, R43, R28 ;  /* 0x0000002b262b7210 */ /* 0x000fe40007ffe01c */
[----:B------:R-:W-:-:S02]  /*2780*/  SHF.R.W.U32 R38, R11, 0x11, R11 ;  /* 0x000000110b267819 */ /* 0x000fc40000001e0b */
[----:B------:R-:W-:Y:S02]  /*2790*/  SHF.R.U32.HI R28, RZ, 0xa, R11 ;  /* 0x0000000aff1c7819 */ /* 0x000fe4000001160b */
[----:B------:R-:W-:Y:S02]  /*27a0*/  SHF.R.W.U32 R41, R30, 0xd, R30 ;  /* 0x0000000d1e297819 */ /* 0x000fe40000001e1e */
[----:B------:R-:W-:Y:S02]  /*27b0*/  LOP3.LUT R38, R45, R28, R38, 0x96, !PT ;  /* 0x0000001c2d267212 */ /* 0x000fe400078e9626 */
[----:B------:R-:W-:Y:S02]  /*27c0*/  SHF.R.W.U32 R28, R39, 0x12, R39 ;  /* 0x00000012271c7819 */ /* 0x000fe40000001e27 */
[----:B------:R-:W-:Y:S01]  /*27d0*/  IADD3 R42, PT, PT, R43, -0x67c1aeae, R36 ;  /* 0x983e51522b2a7810 */ /* 0x000fe20007ffe024 */
[----:B------:R-:W-:Y:S01]  /*27e0*/  IMAD.IADD R13, R38, 0x1, R13 ;  /* 0x00000001260d7824 */ /* 0x000fe200078e020d */
[----:B------:R-:W-:-:S02]  /*27f0*/  LOP3.LUT R21, R28, R40, R21, 0x96, !PT ;  /* 0x000000281c157212 */ /* 0x000fc400078e9615 */
[C-C-:B------:R-:W-:Y:S02]  /*2800*/  SHF.R.W.U32 R28, R30.reuse, 0x2, R30.reuse ;  /* 0x000000021e1c7819 */ /* 0x140fe40000001e1e */
[----:B------:R-:W-:Y:S02]  /*2810*/  SHF.R.W.U32 R40, R30, 0x16, R30 ;  /* 0x000000161e287819 */ /* 0x000fe40000001e1e */
[----:B------:R-:W-:Y:S02]  /*2820*/  IADD3 R36, PT, PT, R13, R36, R21 ;  /* 0x000000240d247210 */ /* 0x000fe40007ffe015 */
[----:B------:R-:W-:Y:S01]  /*2830*/  LOP3.LUT R40, R40, R28, R41, 0x96, !PT ;  /* 0x0000001c28287212 */ /* 0x000fe200078e9629 */
[----:B------:R-:W-:Y:S01]  /*2840*/  IMAD.IADD R28, R37, 0x1, R42 ;  /* 0x00000001251c7824 */ /* 0x000fe200078e022a */
[----:B------:R-:W-:Y:S02]  /*2850*/  LOP3.LUT R37, R30, R25, R20, 0xe8, !PT ;  /* 0x000000191e257212 */ /* 0x000fe400078ee814 */
[----:B------:R-:W-:-:S02]  /*2860*/  SHF.R.W.U32 R21, R26, 0x7, R26 ;  /* 0x000000071a157819 */ /* 0x000fc40000001e1a */
[----:B------:R-:W-:Y:S02]  /*2870*/  IADD3 R37, PT, PT, R42, R37, R40 ;  /* 0x000000252a257210 */ /* 0x000fe40007ffe028 */
[C-C-:B------:R-:W-:Y:S02]  /*2880*/  SHF.R.W.U32 R40, R28.reuse, 0x6, R28.reuse ;  /* 0x000000061c287819 */ /* 0x140fe40000001e1c */
[C-C-:B------:R-:W-:Y:S02]  /*2890*/  SHF.R.W.U32 R41, R28.reuse, 0xb, R28.reuse ;  /* 0x0000000b1c297819 */ /* 0x140fe40000001e1c */
[----:B------:R-:W-:Y:S02]  /*28a0*/  SHF.R.W.U32 R42, R28, 0x19, R28 ;  /* 0x000000191c2a7819 */ /* 0x000fe40000001e1c */
[----:B------:R-:W-:Y:S02]  /*28b0*/  SHF.R.W.U32 R38, R37, 0xd, R37 ;  /* 0x0000000d25267819 */ /* 0x000fe40000001e25 */
[----:B------:R-:W-:-:S02]  /*28c0*/  LOP3.LUT R40, R42, R40, R41, 0x96, !PT ;  /* 0x000000282a287212 */ /* 0x000fc400078e9629 */
[----:B------:R-:W-:Y:S02]  /*28d0*/  LOP3.LUT R41, R28, R29, R34, 0xca, !PT ;  /* 0x0000001d1c297212 */ /* 0x000fe400078eca22 */
[C-C-:B------:R-:W-:Y:S02]  /*28e0*/  SHF.R.W.U32 R42, R12.reuse, 0x13, R12.reuse ;  /* 0x000000130c2a7819 */ /* 0x140fe40000001e0c */
[----:B------:R-:W-:Y:S02]  /*28f0*/  IADD3 R40, PT, PT, R41, R40, R31 ;  /* 0x0000002829287210 */ /* 0x000fe40007ffe01f */
[--C-:B------:R-:W-:Y:S02]  /*2900*/  SHF.R.W.U32 R41, R12, 0x11, R12.reuse ;  /* 0x000000110c297819 */ /* 0x100fe40000001e0c */
[----:B------:R-:W-:Y:S02]  /*2910*/  SHF.R.U32.HI R31, RZ, 0xa, R12 ;  /* 0x0000000aff1f7819 */ /* 0x000fe4000001160c */
[----:B------:R-:W-:-:S02]  /*2920*/  IADD3 R45, PT, PT, R40, -0x57ce3993, R39 ;  /* 0xa831c66d282d7810 */ /* 0x000fc40007ffe027 */
[----:B------:R-:W-:Y:S02]  /*2930*/  LOP3.LUT R41, R42, R31, R41, 0x96, !PT ;  /* 0x0000001f2a297212 */ /* 0x000fe400078e9629 */
[--C-:B------:R-:W-:Y:S02]  /*2940*/  SHF.R.W.U32 R31, R18, 0x12, R18.reuse ;  /* 0x00000012121f7819 */ /* 0x100fe40000001e12 */
[----:B------:R-:W-:Y:S01]  /*2950*/  SHF.R.U32.HI R42, RZ, 0x3, R18 ;  /* 0x00000003ff2a7819 */ /* 0x000fe20000011612 */
[----:B------:R-:W-:Y:S01]  /*2960*/  IMAD.IADD R14, R41, 0x1, R14 ;  /* 0x00000001290e7824 */ /* 0x000fe200078e020e */
[----:B------:R-:W-:Y:S02]  /*2970*/  LOP3.LUT R43, R37, R30, R25, 0xe8, !PT ;  /* 0x0000001e252b7212 */ /* 0x000fe400078ee819 */
[----:B------:R-:W-:Y:S02]  /*2980*/  LOP3.LUT R16, R31, R42, R16, 0x96, !PT ;  /* 0x0000002a1f107212 */ /* 0x000fe400078e9610 */
[----:B------:R-:W-:-:S02]  /*2990*/  SHF.R.W.U32 R31, R37, 0x2, R37 ;  /* 0x00000002251f7819 */ /* 0x000fc40000001e25 */
[----:B------:R-:W-:Y:S02]  /*29a0*/  SHF.R.W.U32 R42, R37, 0x16, R37 ;  /* 0x00000016252a7819 */ /* 0x000fe40000001e25 */
[----:B------:R-:W-:Y:S02]  /*29b0*/  IADD3 R16, PT, PT, R14, R39, R16 ;  /* 0x000000270e107210 */ /* 0x000fe40007ffe010 */
[----:B------:R-:W-:Y:S01]  /*29c0*/  LOP3.LUT R38, R42, R31, R38, 0x96, !PT ;  /* 0x0000001f2a267212 */ /* 0x000fe200078e9626 */
[----:B------:R-:W-:Y:S01]  /*29d0*/  IMAD.IADD R31, R20, 0x1, R45 ;  /* 0x00000001141f7824 */ /* 0x000fe200078e022d */
[----:B------:R-:W-:Y:S02]  /*29e0*/  SHF.R.W.U32 R39, R35, 0x12, R35 ;  /* 0x0000001223277819 */ /* 0x000fe40000001e23 */
[----:B------:R-:W-:Y:S02]  /*29f0*/  IADD3 R20, PT, PT, R45, R43, R38 ;  /* 0x0000002b2d147210 */ /* 0x000fe40007ffe026 */
[----:B------:R-:W-:-:S02]  /*2a00*/  SHF.R.W.U32 R38, R31, 0x6, R31 ;  /* 0x000000061f267819 */ /* 0x000fc40000001e1f */
[C-C-:B------:R-:W-:Y:S02]  /*2a10*/  SHF.R.W.U32 R43, R31.reuse, 0xb, R31.reuse ;  /* 0x0000000b1f2b7819 */ /* 0x140fe40000001e1f */
[----:B------:R-:W-:Y:S02]  /*2a20*/  SHF.R.W.U32 R40, R31, 0x19, R31 ;  /* 0x000000191f287819 */ /* 0x000fe40000001e1f */
[----:B------:R-:W-:Y:S02]  /*2a30*/  SHF.R.W.U32 R45, R13, 0x13, R13 ;  /* 0x000000130d2d7819 */ /* 0x000fe40000001e0d */
[----:B------:R-:W-:Y:S02]  /*2a40*/  LOP3.LUT R43, R40, R38, R43, 0x96, !PT ;  /* 0x00000026282b7212 */ /* 0x000fe400078e962b */
[----:B------:R-:W-:Y:S02]  /*2a50*/  LOP3.LUT R38, R31, R28, R29, 0xca, !PT ;  /* 0x0000001c1f267212 */ /* 0x000fe400078eca1d */
[----:B------:R-:W-:-:S02]  /*2a60*/  SHF.R.U32.HI R40, RZ, 0x3, R24 ;  /* 0x00000003ff287819 */ /* 0x000fc40000011618 */
[----:B------:R-:W-:Y:S02]  /*2a70*/  IADD3 R43, PT, PT, R38, R43, R34 ;  /* 0x0000002b262b7210 */ /* 0x000fe40007ffe022 */
[--C-:B------:R-:W-:Y:S02]  /*2a80*/  SHF.R.W.U32 R38, R13, 0x11, R13.reuse ;  /* 0x000000110d267819 */ /* 0x100fe40000001e0d */
[----:B------:R-:W-:Y:S02]  /*2a90*/  SHF.R.U32.HI R34, RZ, 0xa, R13 ;  /* 0x0000000aff227819 */ /* 0x000fe4000001160d */
[----:B------:R-:W-:Y:S02]  /*2aa0*/  SHF.R.W.U32 R41, R20, 0xd, R20 ;  /* 0x0000000d14297819 */ /* 0x000fe40000001e14 */
[----:B------:R-:W-:Y:S02]  /*2ab0*/  LOP3.LUT R38, R45, R34, R38, 0x96, !PT ;  /* 0x000000222d267212 */ /* 0x000fe400078e9626 */
[----:B------:R-:W-:-:S02]  /*2ac0*/  SHF.R.W.U32 R34, R24, 0x12, R24 ;  /* 0x0000001218227819 */ /* 0x000fc40000001e18 */
[----:B------:R-:W-:Y:S01]  /*2ad0*/  IADD3 R42, PT, PT, R43, -0x4ffcd838, R18 ;  /* 0xb00327c82b2a7810 */ /* 0x000fe20007ffe012 */
[----:B------:R-:W-:Y:S01]  /*2ae0*/  IMAD.IADD R15, R38, 0x1, R15 ;  /* 0x00000001260f7824 */ /* 0x000fe200078e020f */
[----:B------:R-:W-:Y:S02]  /*2af0*/  LOP3.LUT R33, R34, R40, R33, 0x96, !PT ;  /* 0x0000002822217212 */ /* 0x000fe400078e9621 */
[C-C-:B------:R-:W-:Y:S02]  /*2b00*/  SHF.R.W.U32 R34, R20.reuse, 0x2, R20.reuse ;  /* 0x0000000214227819 */ /* 0x140fe40000001e14 */
[----:B------:R-:W-:Y:S02]  /*2b10*/  SHF.R.W.U32 R40, R20, 0x16, R20 ;  /* 0x0000001614287819 */ /* 0x000fe40000001e14 */
[----:B------:R-:W-:Y:S02]  /*2b20*/  IADD3 R18, PT, PT, R15, R18, R33 ;  /* 0x000000120f127210 */ /* 0x000fe40007ffe021 */
[----:B------:R-:W-:Y:S01]  /*2b30*/  LOP3.LUT R34, R40, R34, R41, 0x96, !PT ;  /* 0x0000002228227212 */ /* 0x000fe200078e9629 */
[----:B------:R-:W-:Y:S01]  /*2b40*/  IMAD.IADD R40, R25, 0x1, R42 ;  /* 0x0000000119287824 */ /* 0x000fe200078e022a */
[----:B------:R-:W-:-:S02]  /*2b50*/  LOP3.LUT R25, R20, R37, R30, 0xe8, !PT ;  /* 0x0000002514197212 */ /* 0x000fc400078ee81e */
[----:B------:R-:W-:Y:S02]  /*2b60*/  SHF.R.W.U32 R33, R32, 0x12, R32 ;  /* 0x0000001220217819 */ /* 0x000fe40000001e20 */
[----:B------:R-:W-:Y:S02]  /*2b70*/  IADD3 R25, PT, PT, R42, R25, R34 ;  /* 0x000000192a197210 */ /* 0x000fe40007ffe022 */
[C-C-:B------:R-:W-:Y:S02]  /*2b80*/  SHF.R.W.U32 R34, R40.reuse, 0x6, R40.reuse ;  /* 0x0000000628227819 */ /* 0x140fe40000001e28 */
[C-C-:B------:R-:W-:Y:S02]  /*2b90*/  SHF.R.W.U32 R41, R40.reuse, 0xb, R40.reuse ;  /* 0x0000000b28297819 */ /* 0x140fe40000001e28 */
[----:B------:R-:W-:Y:S02]  /*2ba0*/  SHF.R.W.U32 R42, R40, 0x19, R40 ;  /* 0x00000019282a7819 */ /* 0x000fe40000001e28 */
[----:B------:R-:W-:-:S02]  /*2bb0*/  SHF.R.W.U32 R38, R25, 0x2, R25 ;  /* 0x0000000219267819 */ /* 0x000fc40000001e19 */
[----:B------:R-:W-:Y:S02]  /*2bc0*/  LOP3.LUT R34, R42, R34, R41, 0x96, !PT ;  /* 0x000000222a227212 */ /* 0x000fe400078e9629 */
[----:B------:R-:W-:Y:S02]  /*2bd0*/  LOP3.LUT R41, R40, R31, R28, 0xca, !PT ;  /* 0x0000001f28297212 */ /* 0x000fe400078eca1c */
[--C-:B------:R-:W-:Y:S02]  /*2be0*/  SHF.R.U32.HI R42, RZ, 0xa, R14.reuse ;  /* 0x0000000aff2a7819 */ /* 0x100fe4000001160e */
[----:B------:R-:W-:Y:S02]  /*2bf0*/  IADD3 R29, PT, PT, R41, R34, R29 ;  /* 0x00000022291d7210 */ /* 0x000fe40007ffe01d */
[C-C-:B------:R-:W-:Y:S02]  /*2c00*/  SHF.R.W.U32 R34, R14.reuse, 0x11, R14.reuse ;  /* 0x000000110e227819 */ /* 0x140fe40000001e0e */
[----:B------:R-:W-:-:S02]  /*2c10*/  SHF.R.W.U32 R41, R14, 0x13, R14 ;  /* 0x000000130e297819 */ /* 0x000fc40000001e0e */
[----:B------:R-:W-:Y:S02]  /*2c20*/  IADD3 R43, PT, PT, R29, -0x40a68039, R24 ;  /* 0xbf597fc71d2b7810 */ /* 0x000fe40007ffe018 */
[----:B------:R-:W-:Y:S02]  /*2c30*/  LOP3.LUT R34, R41, R42, R34, 0x96, !PT ;  /* 0x0000002a29227212 */ /* 0x000fe400078e9622 */
[--C-:B------:R-:W-:Y:S01]  /*2c40*/  SHF.R.W.U32 R42, R26, 0x12, R26.reuse ;  /* 0x000000121a2a7819 */ /* 0x100fe20000001e1a */
[----:B------:R-:W-:Y:S01]  /*2c50*/  IMAD.IADD R29, R30, 0x1, R43 ;  /* 0x000000011e1d7824 */ /* 0x000fe200078e022b */
[----:B------:R-:W-:Y:S01]  /*2c60*/  SHF.R.U32.HI R41, RZ, 0x3, R26 ;  /* 0x00000003ff297819 */ /* 0x000fe2000001161a */
[----:B------:R-:W-:-:S03]  /*2c70*/  IMAD.IADD R17, R34, 0x1, R17 ;  /* 0x0000000122117824 */ /* 0x000fc600078e0211 */
[----:B------:R-:W-:Y:S02]  /*2c80*/  LOP3.LUT R21, R42, R41, R21, 0x96, !PT ;  /* 0x000000292a157212 */ /* 0x000fe400078e9615 */
[C-C-:B------:R-:W-:Y:S02]  /*2c90*/  SHF.R.W.U32 R41, R25.reuse, 0xd, R25.reuse ;  /* 0x0000000d19297819 */ /* 0x140fe40000001e19 */
[----:B------:R-:W-:Y:S02]  /*2ca0*/  SHF.R.W.U32 R42, R25, 0x16, R25 ;  /* 0x00000016192a7819 */ /* 0x000fe40000001e19 */
[----:B------:R-:W-:Y:S02]  /*2cb0*/  IADD3 R21, PT, PT, R17, R24, R21 ;  /* 0x0000001811157210 */ /* 0x000fe40007ffe015 */
[----:B------:R-:W-:Y:S02]  /*2cc0*/  LOP3.LUT R38, R42, R38, R41, 0x96, !PT ;  /* 0x000000262a267212 */ /* 0x000fe400078e9629 */
[----:B------:R-:W-:-:S02]  /*2cd0*/  LOP3.LUT R41, R25, R20, R37, 0xe8, !PT ;  /* 0x0000001419297212 */ /* 0x000fc400078ee825 */
[--C-:B------:R-:W-:Y:S02]  /*2ce0*/  SHF.R.W.U32 R42, R29, 0x19, R29.reuse ;  /* 0x000000191d2a7819 */ /* 0x100fe40000001e1d */
[----:B------:R-:W-:Y:S02]  /*2cf0*/  IADD3 R30, PT, PT, R43, R41, R38 ;  /* 0x000000292b1e7210 */ /* 0x000fe40007ffe026 */
[C-C-:B------:R-:W-:Y:S02]  /*2d00*/  SHF.R.W.U32 R38, R29.reuse, 0x6, R29.reuse ;  /* 0x000000061d267819 */ /* 0x140fe40000001e1d */
[----:B------:R-:W-:Y:S02]  /*2d10*/  SHF.R.W.U32 R41, R29, 0xb, R29 ;  /* 0x0000000b1d297819 */ /* 0x000fe40000001e1d */
[----:B------:R-:W-:Y:S02]  /*2d20*/  SHF.R.W.U32 R43, R15, 0x13, R15 ;  /* 0x000000130f2b7819 */ /* 0x000fe40000001e0f */
[----:B------:R-:W-:-:S02]  /*2d30*/  LOP3.LUT R41, R42, R38, R41, 0x96, !PT ;  /* 0x000000262a297212 */ /* 0x000fc400078e9629 */
[----:B------:R-:W-:Y:S02]  /*2d40*/  LOP3.LUT R38, R29, R40, R31, 0xca, !PT ;  /* 0x000000281d267212 */ /* 0x000fe400078eca1f */
[--C-:B------:R-:W-:Y:S02]  /*2d50*/  SHF.R.W.U32 R42, R15, 0x11, R15.reuse ;  /* 0x000000110f2a7819 */ /* 0x100fe40000001e0f */
[----:B------:R-:W-:Y:S02]  /*2d60*/  IADD3 R41, PT, PT, R38, R41, R28 ;  /* 0x0000002926297210 */ /* 0x000fe40007ffe01c */
[----:B------:R-:W-:Y:S02]  /*2d70*/  SHF.R.U32.HI R28, RZ, 0xa, R15 ;  /* 0x0000000aff1c7819 */ /* 0x000fe4000001160f */
[----:B------:R-:W-:Y:S02]  /*2d80*/  SHF.R.U32.HI R38, RZ, 0x3, R35 ;  /* 0x00000003ff267819 */ /* 0x000fe40000011623 */
[----:B------:R-:W-:-:S02]  /*2d90*/  LOP3.LUT R42, R43, R28, R42, 0x96, !PT ;  /* 0x0000001c2b2a7212 */ /* 0x000fc400078e962a */
[----:B------:R-:W-:Y:S02]  /*2da0*/  SHF.R.W.U32 R28, R35, 0x7, R35 ;  /* 0x00000007231c7819 */ /* 0x000fe40000001e23 */
[----:B------:R-:W-:Y:S01]  /*2db0*/  SHF.R.W.U32 R34, R30, 0x2, R30 ;  /* 0x000000021e227819 */ /* 0x000fe20000001e1e */
[----:B------:R-:W-:Y:S01]  /*2dc0*/  IMAD.IADD R19, R42, 0x1, R19 ;  /* 0x000000012a137824 */ /* 0x000fe200078e0213 */
[----:B------:R-:W-:Y:S02]  /*2dd0*/  LOP3.LUT R28, R39, R38, R28, 0x96, !PT ;  /* 0x00000026271c7212 */ /* 0x000fe400078e961c */
[C-C-:B------:R-:W-:Y:S02]  /*2de0*/  SHF.R.W.U32 R39, R30.reuse, 0xd, R30.reuse ;  /* 0x0000000d1e277819 */ /* 0x140fe40000001e1e */
[----:B------:R-:W-:Y:S02]  /*2df0*/  SHF.R.W.U32 R38, R30, 0x16, R30 ;  /* 0x000000161e267819 */ /* 0x000fe40000001e1e */
[----:B------:R-:W-:-:S02]  /*2e00*/  IADD3 R44, PT, PT, R41, -0x391ff40d, R26 ;  /* 0xc6e00bf3292c7810 */ /* 0x000fc40007ffe01a */
[----:B------:R-:W-:Y:S02]  /*2e10*/  LOP3.LUT R39, R38, R34, R39, 0x96, !PT ;  /* 0x0000002226277212 */ /* 0x000fe400078e9627 */
[----:B------:R-:W-:Y:S01]  /*2e20*/  LOP3.LUT R34, R30, R25, R20, 0xe8, !PT ;  /* 0x000000191e227212 */ /* 0x000fe200078ee814 */
[----:B------:R-:W-:Y:S01]  /*2e30*/  IMAD.IADD R38, R37, 0x1, R44 ;  /* 0x0000000125267824 */ /* 0x000fe200078e022c */
[----:B------:R-:W-:Y:S02]  /*2e40*/  SHF.R.W.U32 R24, R11, 0x12, R11 ;  /* 0x000000120b187819 */ /* 0x000fe40000001e0b */
[----:B------:R-:W-:Y:S02]  /*2e50*/  IADD3 R39, PT, PT, R44, R34, R39 ;  /* 0x000000222c277210 */ /* 0x000fe40007ffe027 */
[C-C-:B------:R-:W-:Y:S02]  /*2e60*/  SHF.R.W.U32 R34, R38.reuse, 0x6, R38.reuse ;  /* 0x0000000626227819 */ /* 0x140fe40000001e26 */
[----:B------:R-:W-:-:S02]  /*2e70*/  SHF.R.W.U32 R37, R38, 0xb, R38 ;  /* 0x0000000b26257819 */ /* 0x000fc40000001e26 */
[C---:B------:R-:W-:Y:S02]  /*2e80*/  SHF.R.W.U32 R41, R38.reuse, 0x19, R38 ;  /* 0x0000001926297819 */ /* 0x040fe40000001e26 */
[----:B------:R-:W-:Y:S02]  /*2e90*/  LOP3.LUT R44, R38, R29, R40, 0xca, !PT ;  /* 0x0000001d262c7212 */ /* 0x000fe400078eca28 */
[----:B------:R-:W-:Y:S02]  /*2ea0*/  LOP3.LUT R34, R41, R34, R37, 0x96, !PT ;  /* 0x0000002229227212 */ /* 0x000fe400078e9625 */
[----:B------:R-:W-:Y:S02]  /*2eb0*/  SHF.R.U32.HI R37, RZ, 0xa, R17 ;  /* 0x0000000aff257819 */ /* 0x000fe40000011611 */
[----:B------:R-:W-:Y:S02]  /*2ec0*/  IADD3 R44, PT, PT, R44, R34, R31 ;  /* 0x000000222c2c7210 */ /* 0x000fe40007ffe01f */
[----:B------:R-:W-:-:S02]  /*2ed0*/  SHF.R.W.U32 R31, R17, 0x11, R17 ;  /* 0x00000011111f7819 */ /* 0x000fc40000001e11 */
[----:B------:R-:W-:Y:S02]  /*2ee0*/  SHF.R.W.U32 R34, R17, 0x13, R17 ;  /* 0x0000001311227819 */ /* 0x000fe40000001e11 */
[----:B------:R-:W-:Y:S02]  /*2ef0*/  SHF.R.W.U32 R42, R39, 0xd, R39 ;  /* 0x0000000d272a7819 */ /* 0x000fe40000001e27 */
[----:B------:R-:W-:Y:S02]  /*2f00*/  LOP3.LUT R31, R34, R37, R31, 0x96, !PT ;  /* 0x00000025221f7212 */ /* 0x000fe400078e961f */
[--C-:B------:R-:W-:Y:S02]  /*2f10*/  SHF.R.W.U32 R34, R32, 0x7, R32.reuse ;  /* 0x0000000720227819 */ /* 0x100fe40000001e20 */
[----:B------:R-:W-:Y:S01]  /*2f20*/  SHF.R.U32.HI R37, RZ, 0x3, R32 ;  /* 0x00000003ff257819 */ /* 0x000fe20000011620 */
[----:B------:R-:W-:Y:S01]  /*2f30*/  IMAD.IADD R22, R31, 0x1, R22 ;  /* 0x000000011f167824 */ /* 0x000fe200078e0216 */
[----:B------:R-:W-:-:S02]  /*2f40*/  IADD3 R41, PT, PT, R44, -0x2a586eb9, R35 ;  /* 0xd5a791472c297810 */ /* 0x000fc40007ffe023 */
        /* <DEDUP_REMOVED lines=19> */
[----:B------:R-:W-:Y:S02]  /*3080*/  IADD3 R44, PT, PT, R41, 0x6ca6351, R32 ;  /* 0x06ca6351292c7810 */ /* 0x000fe40007ffe020 */
[----:B------:R-:W-:Y:S02]  /*3090*/  LOP3.LUT R40, R33, R42, R40, 0x96, !PT ;  /* 0x0000002a21287212 */ /* 0x000fe400078e9628 */
[--C-:B------:R-:W-:Y:S02]  /*30a0*/  SHF.R.W.U32 R33, R11, 0x7, R11.reuse ;  /* 0x000000070b217819 */ /* 0x100fe40000001e0b */
[----:B------:R-:W-:Y:S01]  /*30b0*/  SHF.R.U32.HI R42, RZ, 0x3, R11 ;  /* 0x00000003ff2a7819 */ /* 0x000fe2000001160b */
[----:B------:R-:W-:Y:S01]  /*30c0*/  IMAD.IADD R27, R40, 0x1, R27 ;  /* 0x00000001281b7824 */ /* 0x000fe200078e021b */
[----:B------:R-:W-:Y:S02]  /*30d0*/  IADD3 R34, PT, PT, R22, R35, R34 ;  /* 0x0000002316227210 */ /* 0x000fe40007ffe022 */
[----:B------:R-:W-:-:S02]  /*30e0*/  LOP3.LUT R33, R24, R42, R33, 0x96, !PT ;  /* 0x0000002a18217212 */ /* 0x000fc400078e9621 */
[C-C-:B------:R-:W-:Y:S02]  /*30f0*/  SHF.R.W.U32 R24, R20.reuse, 0x2, R20.reuse ;  /* 0x0000000214187819 */ /* 0x140fe40000001e14 */
[----:B------:R-:W-:Y:S02]  /*3100*/  SHF.R.W.U32 R42, R20, 0x16, R20 ;  /* 0x00000016142a7819 */ /* 0x000fe40000001e14 */
[----:B------:R-:W-:Y:S02]  /*3110*/  SHF.R.W.U32 R35, R13, 0x7, R13 ;  /* 0x000000070d237819 */ /* 0x000fe40000001e0d */
[----:B------:R-:W-:Y:S01]  /*3120*/  LOP3.LUT R31, R42, R24, R31, 0x96, !PT ;  /* 0x000000182a1f7212 */ /* 0x000fe200078e961f */
[----:B------:R-:W-:Y:S01]  /*3130*/  IMAD.IADD R24, R25, 0x1, R44 ;  /* 0x0000000119187824 */ /* 0x000fe200078e022c */
[----:B------:R-:W-:Y:S02]  /*3140*/  LOP3.LUT R42, R20, R39, R30, 0xe8, !PT ;  /* 0x00000027142a7212 */ /* 0x000fe400078ee81e */
[----:B------:R-:W-:-:S02]  /*3150*/  IADD3 R33, PT, PT, R27, R32, R33 ;  /* 0x000000201b217210 */ /* 0x000fc40007ffe021 */
[----:B------:R-:W-:Y:S02]  /*3160*/  IADD3 R25, PT, PT, R44, R42, R31 ;  /* 0x0000002a2c197210 */ /* 0x000fe40007ffe01f */
[C-C-:B------:R-:W-:Y:S02]  /*3170*/  SHF.R.W.U32 R31, R24.reuse, 0x6, R24.reuse ;  /* 0x00000006181f7819 */ /* 0x140fe40000001e18 */
        /* <DEDUP_REMOVED lines=11> */
[--C-:B------:R-:W-:Y:S01]  /*3230*/  SHF.R.W.U32 R40, R25, 0xd, R25.reuse ;  /* 0x0000000d19287819 */ /* 0x100fe20000001e19 */
[----:B------:R-:W-:Y:S01]  /*3240*/  IMAD.IADD R36, R41, 0x1, R36 ;  /* 0x0000000129247824 */ /* 0x000fe200078e0224 */
[----:B------:R-:W-:Y:S02]  /*3250*/  LOP3.LUT R28, R29, R31, R28, 0x96, !PT ;  /* 0x0000001f1d1c7212 */ /* 0x000fe400078e961c */
[C-C-:B------:R-:W-:Y:S02]  /*3260*/  SHF.R.W.U32 R29, R25.reuse, 0x2, R25.reuse ;  /* 0x00000002191d7819 */ /* 0x140fe40000001e19 */
[----:B------:R-:W-:Y:S02]  /*3270*/  SHF.R.W.U32 R31, R25, 0x16, R25 ;  /* 0x00000016191f7819 */ /* 0x000fe40000001e19 */
[----:B------:R-:W-:-:S02]  /*3280*/  IADD3 R43, PT, PT, R42, 0x14292967, R11 ;  /* 0x142929672a2b7810 */ /* 0x000fc40007ffe00b */
[----:B------:R-:W-:Y:S02]  /*3290*/  LOP3.LUT R31, R31, R29, R40, 0x96, !PT ;  /* 0x0000001d1f1f7212 */ /* 0x000fe400078e9628 */
[----:B------:R-:W-:Y:S01]  /*32a0*/  SHF.R.W.U32 R32, R14, 0x7, R14 ;  /* 0x000000070e207819 */ /* 0x000fe20000001e0e */
[----:B------:R-:W-:Y:S01]  /*32b0*/  IMAD.IADD R29, R30, 0x1, R43 ;  /* 0x000000011e1d7824 */ /* 0x000fe200078e022b */
[----:B------:R-:W-:Y:S02]  /*32c0*/  LOP3.LUT R30, R25, R20, R39, 0xe8, !PT ;  /* 0x00000014191e7212 */ /* 0x000fe400078ee827 */
[----:B------:R-:W-:Y:S02]  /*32d0*/  IADD3 R28, PT, PT, R36, R11, R28 ;  /* 0x0000000b241c7210 */ /* 0x000fe40007ffe01c */
[----:B------:R-:W-:Y:S02]  /*32e0*/  IADD3 R30, PT, PT, R43, R30, R31 ;  /* 0x0000001e2b1e7210 */ /* 0x000fe40007ffe01f */
[----:B------:R-:W-:-:S02]  /*32f0*/  SHF.R.W.U32 R31, R29, 0x6, R29 ;  /* 0x000000061d1f7819 */ /* 0x000fc40000001e1d */
[C-C-:B------:R-:W-:Y:S02]  /*3300*/  SHF.R.W.U32 R40, R29.reuse, 0xb, R29.reuse ;  /* 0x0000000b1d287819 */ /* 0x140fe40000001e1d */
[C---:B------:R-:W-:Y:S02]  /*3310*/  SHF.R.W.U32 R42, R29.reuse, 0x19, R29 ;  /* 0x000000191d2a7819 */ /* 0x040fe40000001e1d */
[----:B------:R-:W-:Y:S02]  /*3320*/  LOP3.LUT R43, R29, R24, R37, 0xca, !PT ;  /* 0x000000181d2b7212 */ /* 0x000fe400078eca25 */
[----:B------:R-:W-:Y:S02]  /*3330*/  LOP3.LUT R31, R42, R31, R40, 0x96, !PT ;  /* 0x0000001f2a1f7212 */ /* 0x000fe400078e9628 */
[----:B------:R-:W-:Y:S02]  /*3340*/  SHF.R.U32.HI R40, RZ, 0xa, R27 ;  /* 0x0000000aff287819 */ /* 0x000fe4000001161b */
[----:B------:R-:W-:-:S02]  /*3350*/  IADD3 R43, PT, PT, R43, R31, R38 ;  /* 0x0000001f2b2b7210 */ /* 0x000fc40007ffe026 */
[C-C-:B------:R-:W-:Y:S02]  /*3360*/  SHF.R.W.U32 R31, R27.reuse, 0x11, R27.reuse ;  /* 0x000000111b1f7819 */ /* 0x140fe40000001e1b */
[----:B------:R-:W-:Y:S02]  /*3370*/  SHF.R.W.U32 R38, R27, 0x13, R27 ;  /* 0x000000131b267819 */ /* 0x000fe40000001e1b */
[----:B------:R-:W-:Y:S02]  /*3380*/  SHF.R.W.U32 R41, R30, 0xd, R30 ;  /* 0x0000000d1e297819 */ /* 0x000fe40000001e1e */
[----:B------:R-:W-:Y:S02]  /*3390*/  LOP3.LUT R31, R38, R40, R31, 0x96, !PT ;  /* 0x00000028261f7212 */ /* 0x000fe400078e961f */
[--C-:B------:R-:W-:Y:S02]  /*33a0*/  SHF.R.W.U32 R38, R13, 0x12, R13.reuse ;  /* 0x000000120d267819 */ /* 0x100fe40000001e0d */
[----:B------:R-:W-:Y:S01]  /*33b0*/  SHF.R.U32.HI R40, RZ, 0x3, R13 ;  /* 0x00000003ff287819 */ /* 0x000fe2000001160d */
[----:B------:R-:W-:Y:S01]  /*33c0*/  IMAD.IADD R16, R31, 0x1, R16 ;  /* 0x000000011f107824 */ /* 0x000fe200078e0210 */
[----:B------:R-:W-:-:S02]  /*33d0*/  IADD3 R42, PT, PT, R43, 0x27b70a85, R12 ;  /* 0x27b70a852b2a7810 */ /* 0x000fc40007ffe00c */
[----:B------:R-:W-:Y:S02]  /*33e0*/  LOP3.LUT R35, R38, R40, R35, 0x96, !PT ;  /* 0x0000002826237212 */ /* 0x000fe400078e9623 */
[C-C-:B------:R-:W-:Y:S02]  /*33f0*/  SHF.R.W.U32 R38, R30.reuse, 0x2, R30.reuse ;  /* 0x000000021e267819 */ /* 0x140fe40000001e1e */
[----:B------:R-:W-:Y:S02]  /*3400*/  SHF.R.W.U32 R40, R30, 0x16, R30 ;  /* 0x000000161e287819 */ /* 0x000fe40000001e1e */
[----:B------:R-:W-:Y:S02]  /*3410*/  SHF.R.W.U32 R11, R15, 0x7, R15 ;  /* 0x000000070f0b7819 */ /* 0x000fe40000001e0f */
[----:B------:R-:W-:Y:S01]  /*3420*/  LOP3.LUT R40, R40, R38, R41, 0x96, !PT ;  /* 0x0000002628287212 */ /* 0x000fe200078e9629 */
[----:B------:R-:W-:Y:S01]  /*3430*/  IMAD.IADD R38, R39, 0x1, R42 ;  /* 0x0000000127267824 */ /* 0x000fe200078e022a */
[----:B------:R-:W-:-:S02]  /*3440*/  LOP3.LUT R39, R30, R25, R20, 0xe8, !PT ;  /* 0x000000191e277212 */ /* 0x000fc400078ee814 */
[----:B------:R-:W-:Y:S02]  /*3450*/  IADD3 R35, PT, PT, R16, R12, R35 ;  /* 0x0000000c10237210 */ /* 0x000fe40007ffe023 */
[----:B------:R-:W-:Y:S02]  /*3460*/  IADD3 R39, PT, PT, R42, R39, R40 ;  /* 0x000000272a277210 */ /* 0x000fe40007ffe028 */
[C-C-:B------:R-:W-:Y:S02]  /*3470*/  SHF.R.W.U32 R40, R38.reuse, 0x6, R38.reuse ;  /* 0x0000000626287819 */ /* 0x140fe40000001e26 */
[C-C-:B------:R-:W-:Y:S02]  /*3480*/  SHF.R.W.U32 R41, R38.reuse, 0xb, R38.reuse ;  /* 0x0000000b26297819 */ /* 0x140fe40000001e26 */
[----:B------:R-:W-:Y:S02]  /*3490*/  SHF.R.W.U32 R42, R38, 0x19, R38 ;  /* 0x00000019262a7819 */ /* 0x000fe40000001e26 */
[----:B------:R-:W-:-:S02]  /*34a0*/  SHF.R.W.U32 R31, R39, 0x2, R39 ;  /* 0x00000002271f7819 */ /* 0x000fc40000001e27 */
[----:B------:R-:W-:Y:S02]  /*34b0*/  LOP3.LUT R40, R42, R40, R41, 0x96, !PT ;  /* 0x000000282a287212 */ /* 0x000fe400078e9629 */
[----:B------:R-:W-:Y:S02]  /*34c0*/  LOP3.LUT R41, R38, R29, R24, 0xca, !PT ;  /* 0x0000001d26297212 */ /* 0x000fe400078eca18 */
[C-C-:B------:R-:W-:Y:S02]  /*34d0*/  SHF.R.W.U32 R42, R36.reuse, 0x13, R36.reuse ;  /* 0x00000013242a7819 */ /* 0x140fe40000001e24 */
[----:B------:R-:W-:Y:S02]  /*34e0*/  IADD3 R40, PT, PT, R41, R40, R37 ;  /* 0x0000002829287210 */ /* 0x000fe40007ffe025 */
[--C-:B------:R-:W-:Y:S02]  /*34f0*/  SHF.R.W.U32 R37, R36, 0x11, R36.reuse ;  /* 0x0000001124257819 */ /* 0x100fe40000001e24 */
[----:B------:R-:W-:-:S02]  /*3500*/  SHF.R.U32.HI R41, RZ, 0xa, R36 ;  /* 0x0000000aff297819 */ /* 0x000fc40000011624 */
[----:B------:R-:W-:Y:S02]  /*3510*/  IADD3 R43, PT, PT, R40, 0x2e1b2138, R13 ;  /* 0x2e1b2138282b7810 */ /* 0x000fe40007ffe00d */
[----:B------:R-:W-:Y:S02]  /*3520*/  LOP3.LUT R37, R42, R41, R37, 0x96, !PT ;  /* 0x000000292a257212 */ /* 0x000fe400078e9625 */
[--C-:B------:R-:W-:Y:S02]  /*3530*/  SHF.R.W.U32 R41, R14, 0x12, R14.reuse ;  /* 0x000000120e297819 */ /* 0x100fe40000001e0e */
[----:B------:R-:W-:Y:S01]  /*3540*/  SHF.R.U32.HI R42, RZ, 0x3, R14 ;  /* 0x00000003ff2a7819 */ /* 0x000fe2000001160e */
[----:B------:R-:W-:Y:S01]  /*3550*/  IMAD.IADD R18, R37, 0x1, R18 ;  /* 0x0000000125127824 */ /* 0x000fe200078e0212 */
[----:B------:R-:W-:Y:S02]  /*3560*/  SHF.R.W.U32 R12, R17, 0x7, R17 ;  /* 0x00000007110c7819 */ /* 0x000fe40000001e11 */
        /* <DEDUP_REMOVED lines=15> */
[----:B------:R-:W-:Y:S02]  /*3660*/  SHF.R.U32.HI R42, RZ, 0x3, R15 ;  /* 0x00000003ff2a7819 */ /* 0x000fe4000001160f */
[----:B------:R-:W-:Y:S02]  /*3670*/  IADD3 R41, PT, PT, R40, R41, R24 ;  /* 0x0000002928297210 */ /* 0x000fe40007ffe018 */
[--C-:B------:R-:W-:Y:S02]  /*3680*/  SHF.R.W.U32 R24, R16, 0x11, R16.reuse ;  /* 0x0000001110187819 */ /* 0x100fe40000001e10 */
[----:B------:R-:W-:Y:S02]  /*3690*/  SHF.R.U32.HI R40, RZ, 0xa, R16 ;  /* 0x0000000aff287819 */ /* 0x000fe40000011610 */
[----:B------:R-:W-:-:S02]  /*36a0*/  SHF.R.W.U32 R37, R20, 0x2, R20 ;  /* 0x0000000214257819 */ /* 0x000fc40000001e14 */
[----:B------:R-:W-:Y:S02]  /*36b0*/  LOP3.LUT R24, R43, R40, R24, 0x96, !PT ;  /* 0x000000282b187212 */ /* 0x000fe400078e9618 */
[----:B------:R-:W-:Y:S02]  /*36c0*/  SHF.R.W.U32 R40, R15, 0x12, R15 ;  /* 0x000000120f287819 */ /* 0x000fe40000001e0f */
[----:B------:R-:W-:Y:S01]  /*36d0*/  IADD3 R44, PT, PT, R41, 0x4d2c6dfc, R14 ;  /* 0x4d2c6dfc292c7810 */ /* 0x000fe20007ffe00e */
[----:B------:R-:W-:Y:S01]  /*36e0*/  IMAD.IADD R21, R24, 0x1, R21 ;  /* 0x0000000118157824 */ /* 0x000fe200078e0215 */
[----:B------:R-:W-:Y:S02]  /*36f0*/  LOP3.LUT R11, R40, R42, R11, 0x96, !PT ;  /* 0x0000002a280b7212 */ /* 0x000fe400078e960b */
[C-C-:B------:R-:W-:Y:S02]  /*3700*/  SHF.R.W.U32 R40, R20.reuse, 0xd, R20.reuse ;  /* 0x0000000d14287819 */ /* 0x140fe40000001e14 */
[----:B------:R-:W-:-:S02]  /*3710*/  SHF.R.W.U32 R42, R20, 0x16, R20 ;  /* 0x00000016142a7819 */ /* 0x000fc40000001e14 */
[----:B------:R-:W-:Y:S02]  /*3720*/  IADD3 R11, PT, PT, R21, R14, R11 ;  /* 0x0000000e150b7210 */ /* 0x000fe40007ffe00b */
[----:B------:R-:W-:Y:S01]  /*3730*/  LOP3.LUT R37, R42, R37, R40, 0x96, !PT ;  /* 0x000000252a257212 */ /* 0x000fe200078e9628 */
[----:B------:R-:W-:Y:S01]  /*3740*/  IMAD.IADD R40, R25, 0x1, R44 ;  /* 0x0000000119287824 */ /* 0x000fe200078e022c */
[----:B------:R-:W-:Y:S02]  /*3750*/  LOP3.LUT R42, R20, R39, R30, 0xe8, !PT ;  /* 0x00000027142a7212 */ /* 0x000fe400078ee81e */
        /* <DEDUP_REMOVED lines=15> */
[----:B------:R-:W-:Y:S01]  /*3850*/  IADD3 R43, PT, PT, R42, 0x53380d13, R15 ;  /* 0x53380d132a2b7810 */ /* 0x000fe20007ffe00f */
        /* <DEDUP_REMOVED lines=29> */
[----:B------:R-:W-:Y:S02]  /*3a30*/  SHF.R.W.U32 R39, R38, 0x19, R38 ;  /* 0x0000001926277819 */ /* 0x000fe40000001e26 */
[----:B------:R-:W-:Y:S02]  /*3a40*/  LOP3.LUT R13, R29, R13, R42, 0x96, !PT ;  /* 0x0000000d1d0d7212 */ /* 0x000fe400078e962a */
[----:B------:R-:W-:-:S02]  /*3a50*/  LOP3.LUT R42, R24, R25, R20, 0xe8, !PT ;  /* 0x00000019182a7212 */ /* 0x000fc400078ee814 */
[--C-:B------:R-:W-:Y:S02]  /*3a60*/  SHF.R.W.U32 R29, R38, 0x6, R38.reuse ;  /* 0x00000006261d7819 */ /* 0x100fe40000001e26 */
[----:B------:R-:W-:Y:S02]  /*3a70*/  IADD3 R13, PT, PT, R44, R42, R13 ;  /* 0x0000002a2c0d7210 */ /* 0x000fe40007ffe00d */
[C---:B------:R-:W-:Y:S02]  /*3a80*/  SHF.R.W.U32 R42, R38.reuse, 0xb, R38 ;  /* 0x0000000b262a7819 */ /* 0x040fe40000001e26 */
[----:B------:R-:W-:Y:S02]  /*3a90*/  LOP3.LUT R44, R38, R37, R40, 0xca, !PT ;  /* 0x00000025262c7212 */ /* 0x000fe400078eca28 */
[----:B------:R-:W-:Y:S02]  /*3aa0*/  LOP3.LUT R42, R39, R29, R42, 0x96, !PT ;  /* 0x0000001d272a7212 */ /* 0x000fe400078e962a */
[----:B------:R-:W-:-:S02]  /*3ab0*/  SHF.R.W.U32 R29, R26, 0x13, R26 ;  /* 0x000000131a1d7819 */ /* 0x000fc40000001e1a */
[----:B------:R-:W-:Y:S02]  /*3ac0*/  IADD3 R44, PT, PT, R44, R42, R31 ;  /* 0x0000002a2c2c7210 */ /* 0x000fe40007ffe01f */
[--C-:B------:R-:W-:Y:S02]  /*3ad0*/  SHF.R.W.U32 R42, R26, 0x11, R26.reuse ;  /* 0x000000111a2a7819 */ /* 0x100fe40000001e1a */
[----:B------:R-:W-:Y:S02]  /*3ae0*/  SHF.R.U32.HI R31, RZ, 0xa, R26 ;  /* 0x0000000aff1f7819 */ /* 0x000fe4000001161a */
[----:B------:R-:W-:Y:S02]  /*3af0*/  SHF.R.W.U32 R39, R13, 0x16, R13 ;  /* 0x000000160d277819 */ /* 0x000fe40000001e0d */
[----:B------:R-:W-:Y:S02]  /*3b00*/  LOP3.LUT R42, R29, R31, R42, 0x96, !PT ;  /* 0x0000001f1d2a7212 */ /* 0x000fe400078e962a */
[----:B------:R-:W-:-:S02]  /*3b10*/  SHF.R.W.U32 R29, R22, 0x12, R22 ;  /* 0x00000012161d7819 */ /* 0x000fc40000001e16 */
[----:B------:R-:W-:Y:S01]  /*3b20*/  SHF.R.U32.HI R31, RZ, 0x3, R22 ;  /* 0x00000003ff1f7819 */ /* 0x000fe20000011616 */
[----:B------:R-:W-:Y:S01]  /*3b30*/  IMAD.IADD R33, R42, 0x1, R33 ;  /* 0x000000012a217824 */ /* 0x000fe200078e0221 */
[----:B------:R-:W-:Y:S02]  /*3b40*/  SHF.R.U32.HI R41, RZ, 0xa, R34 ;  /* 0x0000000aff297819 */ /* 0x000fe40000011622 */
[----:B------:R-:W-:Y:S02]  /*3b50*/  LOP3.LUT R14, R29, R31, R14, 0x96, !PT ;  /* 0x0000001f1d0e7212 */ /* 0x000fe400078e960e */
[C-C-:B------:R-:W-:Y:S02]  /*3b60*/  SHF.R.W.U32 R29, R13.reuse, 0x2, R13.reuse ;  /* 0x000000020d1d7819 */ /* 0x140fe40000001e0d */
[----:B------:R-:W-:Y:S02]  /*3b70*/  SHF.R.W.U32 R31, R13, 0xd, R13 ;  /* 0x0000000d0d1f7819 */ /* 0x000fe40000001e0d */
[----:B------:R-:W-:-:S02]  /*3b80*/  IADD3 R17, PT, PT, R34, R17, R30 ;  /* 0x0000001122117210 */ /* 0x000fc40007ffe01e */
[----:B------:R-:W-:Y:S02]  /*3b90*/  LOP3.LUT R31, R39, R29, R31, 0x96, !PT ;  /* 0x0000001d271f7212 */ /* 0x000fe400078e961f */
[----:B------:R-:W-:Y:S02]  /*3ba0*/  IADD3 R39, PT, PT, R44, 0x766a0abb, R19 ;  /* 0x766a0abb2c277810 */ /* 0x000fe40007ffe013 */
[----:B------:R-:W-:Y:S02]  /*3bb0*/  SHF.R.W.U32 R30, R36, 0x7, R36 ;  /* 0x00000007241e7819 */ /* 0x000fe40000001e24 */
[----:B------:R-:W-:Y:S01]  /*3bc0*/  IADD3 R14, PT, PT, R33, R19, R14 ;  /* 0x00000013210e7210 */ /* 0x000fe20007ffe00e */
        /* <DEDUP_REMOVED lines=9> */
[----:B------:R-:W-:-:S04]  /*3c60*/  LOP3.LUT R31, R29, R38, R37, 0xca, !PT ;  /* 0x000000261d1f7212 */ /* 0x000fc800078eca25 */
[----:B------:R-:W-:Y:S02]  /*3c70*/  IADD3 R39, PT, PT, R31, R39, R40 ;  /* 0x000000271f277210 */ /* 0x000fe40007ffe028 */
[C-C-:B------:R-:W-:Y:S02]  /*3c80*/  SHF.R.W.U32 R31, R34.reuse, 0x11, R34.reuse ;  /* 0x00000011221f7819 */ /* 0x140fe40000001e22 */
[----:B------:R-:W-:Y:S02]  /*3c90*/  SHF.R.W.U32 R40, R34, 0x13, R34 ;  /* 0x0000001322287819 */ /* 0x000fe40000001e22 */
[----:B------:R-:W-:Y:S02]  /*3ca0*/  IADD3 R44, PT, PT, R39, -0x7e3d36d2, R22 ;  /* 0x81c2c92e272c7810 */ /* 0x000fe40007ffe016 */
[----:B------:R-:W-:Y:S02]  /*3cb0*/  LOP3.LUT R31, R40, R41, R31, 0x96, !PT ;  /* 0x00000029281f7212 */ /* 0x000fe400078e961f */
[----:B------:R-:W-:-:S02]  /*3cc0*/  SHF.R.W.U32 R40, R27, 0x12, R27 ;  /* 0x000000121b287819 */ /* 0x000fc40000001e1b */
[----:B------:R-:W-:Y:S01]  /*3cd0*/  SHF.R.U32.HI R41, RZ, 0x3, R27 ;  /* 0x00000003ff297819 */ /* 0x000fe2000001161b */
[----:B------:R-:W-:-:S03]  /*3ce0*/  IMAD.IADD R28, R31, 0x1, R28 ;  /* 0x000000011f1c7824 */ /* 0x000fc600078e021c */
        /* <DEDUP_REMOVED lines=11> */
[C---:B------:R-:W-:Y:S02]  /*3da0*/  SHF.R.W.U32 R41, R40.reuse, 0x19, R40 ;  /* 0x0000001928297819 */ /* 0x040fe40000001e28 */
[----:B------:R-:W-:-:S02]  /*3db0*/  LOP3.LUT R44, R40, R29, R38, 0xca, !PT ;  /* 0x0000001d282c7212 */ /* 0x000fc400078eca26 */
[----:B------:R-:W-:Y:S02]  /*3dc0*/  LOP3.LUT R42, R41, R39, R42, 0x96, !PT ;  /* 0x00000027292a7212 */ /* 0x000fe400078e962a */
[----:B------:R-:W-:Y:S02]  /*3dd0*/  SHF.R.U32.HI R39, RZ, 0xa, R33 ;  /* 0x0000000aff277819 */ /* 0x000fe40000011621 */
[----:B------:R-:W-:Y:S02]  /*3de0*/  IADD3 R44, PT, PT, R44, R42, R37 ;  /* 0x0000002a2c2c7210 */ /* 0x000fe40007ffe025 */
[C-C-:B------:R-:W-:Y:S02]  /*3df0*/  SHF.R.W.U32 R42, R33.reuse, 0x11, R33.reuse ;  /* 0x00000011212a7819 */ /* 0x140fe40000001e21 */
[----:B------:R-:W-:Y:S02]  /*3e00*/  SHF.R.W.U32 R37, R33, 0x13, R33 ;  /* 0x0000001321257819 */ /* 0x000fe40000001e21 */
[----:B------:R-:W-:-:S02]  /*3e10*/  SHF.R.W.U32 R31, R25, 0x2, R25 ;  /* 0x00000002191f7819 */ /* 0x000fc40000001e19 */
[----:B------:R-:W-:Y:S02]  /*3e20*/  LOP3.LUT R42, R37, R39, R42, 0x96, !PT ;  /* 0x00000027252a7212 */ /* 0x000fe400078e962a */
[--C-:B------:R-:W-:Y:S02]  /*3e30*/  SHF.R.W.U32 R37, R36, 0x12, R36.reuse ;  /* 0x0000001224257819 */ /* 0x100fe40000001e24 */
[----:B------:R-:W-:Y:S01]  /*3e40*/  SHF.R.U32.HI R39, RZ, 0x3, R36 ;  /* 0x00000003ff277819 */ /* 0x000fe20000011624 */
[----:B------:R-:W-:Y:S01]  /*3e50*/  IMAD.IADD R35, R42, 0x1, R35 ;  /* 0x000000012a237824 */ /* 0x000fe200078e0223 */
[----:B------:R-:W-:Y:S02]  /*3e60*/  SHF.R.U32.HI R41, RZ, 0xa, R28 ;  /* 0x0000000aff297819 */ /* 0x000fe4000001161c */
[----:B------:R-:W-:Y:S02]  /*3e70*/  LOP3.LUT R30, R37, R39, R30, 0x96, !PT ;  /* 0x00000027251e7212 */ /* 0x000fe400078e961e */
[----:B------:R-:W-:-:S02]  /*3e80*/  SHF.R.W.U32 R37, R25, 0xd, R25 ;  /* 0x0000000d19257819 */ /* 0x000fc40000001e19 */
[----:B------:R-:W-:Y:S02]  /*3e90*/  SHF.R.W.U32 R39, R25, 0x16, R25 ;  /* 0x0000001619277819 */ /* 0x000fe40000001e19 */
[----:B------:R-:W-:Y:S02]  /*3ea0*/  IADD3 R30, PT, PT, R35, R27, R30 ;  /* 0x0000001b231e7210 */ /* 0x000fe40007ffe01e */
[----:B------:R-:W-:Y:S02]  /*3eb0*/  LOP3.LUT R37, R39, R31, R37, 0x96, !PT ;  /* 0x0000001f27257212 */ /* 0x000fe400078e9625 */
[----:B------:R-:W-:Y:S02]  /*3ec0*/  IADD3 R39, PT, PT, R44, -0x6d8dd37b, R27 ;  /* 0x92722c852c277810 */ /* 0x000fe40007ffe01b */
[----:B------:R-:W-:-:S03]  /*3ed0*/  SHF.R.W.U32 R27, R21, 0x7, R21 ;  /* 0x00000007151b7819 */ /* 0x000fc60000001e15 */
[----:B------:R-:W-:Y:S01]  /*3ee0*/  IMAD.IADD R31, R24, 0x1, R39 ;  /* 0x00000001181f7824 */ /* 0x000fe200078e0227 */
[----:B------:R-:W-:-:S04]  /*3ef0*/  LOP3.LUT R24, R25, R20, R13, 0xe8, !PT ;  /* 0x0000001419187212 */ /* 0x000fc800078ee80d */
        /* <DEDUP_REMOVED lines=30> */
[----:B------:R-:W-:Y:S02]  /*40e0*/  SHF.R.U32.HI R41, RZ, 0xa, R35 ;  /* 0x0000000aff297819 */ /* 0x000fe40000011623 */
[----:B------:R-:W-:Y:S02]  /*40f0*/  IADD3 R39, PT, PT, R39, R42, R29 ;  /* 0x0000002a27277210 */ /* 0x000fe40007ffe01d */
[C-C-:B------:R-:W-:Y:S02]  /*4100*/  SHF.R.W.U32 R42, R35.reuse, 0x11, R35.reuse ;  /* 0x00000011232a7819 */ /* 0x140fe40000001e23 */
[----:B------:R-:W-:-:S04]  /*4110*/  SHF.R.W.U32 R29, R35, 0x13, R35 ;  /* 0x00000013231d7819 */ /* 0x000fc80000001e23 */
[----:B------:R-:W-:Y:S02]  /*4120*/  LOP3.LUT R42, R29, R41, R42, 0x96, !PT ;  /* 0x000000291d2a7212 */ /* 0x000fe400078e962a */
[--C-:B------:R-:W-:Y:S02]  /*4130*/  SHF.R.W.U32 R29, R18, 0x7, R18.reuse ;  /* 0x00000007121d7819 */ /* 0x100fe40000001e12 */
[----:B------:R-:W-:Y:S01]  /*4140*/  SHF.R.U32.HI R41, RZ, 0x3, R18 ;  /* 0x00000003ff297819 */ /* 0x000fe20000011612 */
[----:B------:R-:W-:-:S03]  /*4150*/  IMAD.IADD R11, R42, 0x1, R11 ;  /* 0x000000012a0b7824 */ /* 0x000fc600078e020b */
[----:B------:R-:W-:Y:S02]  /*4160*/  LOP3.LUT R29, R22, R41, R29, 0x96, !PT ;  /* 0x00000029161d7212 */ /* 0x000fe400078e961d */
[C-C-:B------:R-:W-:Y:S02]  /*4170*/  SHF.R.W.U32 R22, R13.reuse, 0x2, R13.reuse ;  /* 0x000000020d167819 */ /* 0x140fe40000001e0d */
[----:B------:R-:W-:Y:S02]  /*4180*/  SHF.R.W.U32 R41, R13, 0x16, R13 ;  /* 0x000000160d297819 */ /* 0x000fe40000001e0d */
[----:B------:R-:W-:Y:S02]  /*4190*/  IADD3 R29, PT, PT, R11, R16, R29 ;  /* 0x000000100b1d7210 */ /* 0x000fe40007ffe01d */
[----:B------:R-:W-:Y:S02]  /*41a0*/  LOP3.LUT R22, R41, R22, R37, 0x96, !PT ;  /* 0x0000001629167212 */ /* 0x000fe400078e9625 */
[----:B------:R-:W-:-:S02]  /*41b0*/  IADD3 R41, PT, PT, R39, -0x57e599b5, R16 ;  /* 0xa81a664b27297810 */ /* 0x000fc40007ffe010 */
[----:B------:R-:W-:-:S03]  /*41c0*/  LOP3.LUT R39, R13, R24, R25, 0xe8, !PT ;  /* 0x000000180d277212 */ /* 0x000fc600078ee819 */
[----:B------:R-:W-:Y:S01]  /*41d0*/  IMAD.IADD R37, R20, 0x1, R41 ;  /* 0x0000000114257824 */ /* 0x000fe200078e0229 */
[----:B------:R-:W-:-:S04]  /*41e0*/  IADD3 R20, PT, PT, R41, R39, R22 ;  /* 0x0000002729147210 */ /* 0x000fc80007ffe016 */
[C-C-:B------:R-:W-:Y:S02]  /*41f0*/  SHF.R.W.U32 R22, R37.reuse, 0x6, R37.reuse ;  /* 0x0000000625167819 */ /* 0x140fe40000001e25 */
[C-C-:B------:R-:W-:Y:S02]  /*4200*/  SHF.R.W.U32 R39, R37.reuse, 0xb, R37.reuse ;  /* 0x0000000b25277819 */ /* 0x140fe40000001e25 */
[----:B------:R-:W-:Y:S02]  /*4210*/  SHF.R.W.U32 R41, R37, 0x19, R37 ;  /* 0x0000001925297819 */ /* 0x000fe40000001e25 */
[----:B------:R-:W-:Y:S02]  /*4220*/  SHF.R.W.U32 R43, R20, 0xd, R20 ;  /* 0x0000000d142b7819 */ /* 0x000fe40000001e14 */
[----:B------:R-:W-:Y:S02]  /*4230*/  LOP3.LUT R41, R41, R22, R39, 0x96, !PT ;  /* 0x0000001629297212 */ /* 0x000fe400078e9627 */
[----:B------:R-:W-:-:S02]  /*4240*/  LOP3.LUT R22, R37, R38, R31, 0xca, !PT ;  /* 0x0000002625167212 */ /* 0x000fc400078eca1f */
[----:B------:R-:W-:Y:S02]  /*4250*/  SHF.R.W.U32 R39, R32, 0x11, R32 ;  /* 0x0000001120277819 */ /* 0x000fe40000001e20 */
[----:B------:R-:W-:Y:S02]  /*4260*/  IADD3 R41, PT, PT, R22, R41, R40 ;  /* 0x0000002916297210 */ /* 0x000fe40007ffe028 */
[--C-:B------:R-:W-:Y:S02]  /*4270*/  SHF.R.W.U32 R22, R32, 0x13, R32.reuse ;  /* 0x0000001320167819 */ /* 0x100fe40000001e20 */
[----:B------:R-:W-:Y:S02]  /*4280*/  SHF.R.U32.HI R40, RZ, 0xa, R32 ;  /* 0x0000000aff287819 */ /* 0x000fe40000011620 */
[----:B------:R-:W-:Y:S02]  /*4290*/  IADD3 R42, PT, PT, R41, -0x3db47490, R18 ;  /* 0xc24b8b70292a7810 */ /* 0x000fe40007ffe012 */
[----:B------:R-:W-:-:S02]  /*42a0*/  LOP3.LUT R39, R22, R40, R39, 0x96, !PT ;  /* 0x0000002816277212 */ /* 0x000fc400078e9627 */
[--C-:B------:R-:W-:Y:S02]  /*42b0*/  SHF.R.W.U32 R22, R21, 0x12, R21.reuse ;  /* 0x0000001215167819 */ /* 0x100fe40000001e15 */
        /* <DEDUP_REMOVED lines=24> */
[----:B------:R-:W-:-:S03]  /*4440*/  IMAD.IADD R17, R40, 0x1, R17 ;  /* 0x0000000128117824 */ /* 0x000fc600078e0211 */
[----:B------:R-:W-:Y:S02]  /*4450*/  LOP3.LUT R36, R31, R41, R36, 0x96, !PT ;  /* 0x000000291f247212 */ /* 0x000fe400078e9624 */
[----:B------:R-:W-:Y:S02]  /*4460*/  SHF.R.W.U32 R31, R25, 0x2, R25 ;  /* 0x00000002191f7819 */ /* 0x000fe40000001e19 */
[----:B------:R-:W-:Y:S02]  /*4470*/  IADD3 R41, PT, PT, R42, -0x3893ae5d, R21 ;  /* 0xc76c51a32a297810 */ /* 0x000fe40007ffe015 */
[----:B------:R-:W-:Y:S02]  /*4480*/  LOP3.LUT R39, R39, R31, R44, 0x96, !PT ;  /* 0x0000001f27277212 */ /* 0x000fe400078e962c */
[----:B------:R-:W-:Y:S01]  /*4490*/  IADD3 R36, PT, PT, R17, R21, R36 ;  /* 0x0000001511247210 */ /* 0x000fe20007ffe024 */
        /* <DEDUP_REMOVED lines=15> */
[----:B------:R-:W-:Y:S02]  /*4590*/  SHF.R.W.U32 R38, R24, 0x2, R24 ;  /* 0x0000000218267819 */ /* 0x000fe40000001e18 */
[----:B------:R-:W-:Y:S02]  /*45a0*/  IADD3 R42, PT, PT, R41, -0x2e6d17e7, R26 ;  /* 0xd192e819292a7810 */ /* 0x000fe40007ffe01a */
[----:B------:R-:W-:-:S03]  /*45b0*/  LOP3.LUT R40, R40, R38, R43, 0x96, !PT ;  /* 0x0000002628287212 */ /* 0x000fc600078e962b */
[----:B------:R-:W-:Y:S01]  /*45c0*/  IMAD.IADD R38, R13, 0x1, R42 ;  /* 0x000000010d267824 */ /* 0x000fe200078e022a */
[----:B------:R-:W-:-:S04]  /*45d0*/  LOP3.LUT R13, R24, R25, R20, 0xe8, !PT ;  /* 0x00000019180d7212 */ /* 0x000fc800078ee814 */
[----:B------:R-:W-:Y:S02]  /*45e0*/  IADD3 R13, PT, PT, R42, R13, R40 ;  /* 0x0000000d2a0d7210 */ /* 0x000fe40007ffe028 */
[C-C-:B------:R-:W-:Y:S02]  /*45f0*/  SHF.R.W.U32 R40, R38.reuse, 0x6, R38.reuse ;  /* 0x0000000626287819 */ /* 0x140fe40000001e26 */
[C-C-:B------:R-:W-:Y:S02]  /*4600*/  SHF.R.W.U32 R41, R38.reuse, 0xb, R38.reuse ;  /* 0x0000000b26297819 */ /* 0x140fe40000001e26 */
[----:B------:R-:W-:-:S04]  /*4610*/  SHF.R.W.U32 R42, R38, 0x19, R38 ;  /* 0x00000019262a7819 */ /* 0x000fc80000001e26 */
[----:B------:R-:W-:Y:S02]  /*4620*/  LOP3.LUT R40, R42, R40, R41, 0x96, !PT ;  /* 0x000000282a287212 */ /* 0x000fe400078e9629 */
[----:B------:R-:W-:Y:S02]  /*4630*/  LOP3.LUT R41, R38, R31, R22, 0xca, !PT ;  /* 0x0000001f26297212 */ /* 0x000fe400078eca16 */
[----:B------:R-:W-:Y:S02]  /*4640*/  SHF.R.U32.HI R42, RZ, 0xa, R17 ;  /* 0x0000000aff2a7819 */ /* 0x000fe40000011611 */
[----:B------:R-:W-:Y:S02]  /*4650*/  IADD3 R41, PT, PT, R41, R40, R37 ;  /* 0x0000002829297210 */ /* 0x000fe40007ffe025 */
[C-C-:B------:R-:W-:Y:S02]  /*4660*/  SHF.R.W.U32 R40, R17.reuse, 0x11, R17.reuse ;  /* 0x0000001111287819 */ /* 0x140fe40000001e11 */
[----:B------:R-:W-:-:S02]  /*4670*/  SHF.R.W.U32 R37, R17, 0x13, R17 ;  /* 0x0000001311257819 */ /* 0x000fc40000001e11 */
[----:B------:R-:W-:Y:S02]  /*4680*/  IADD3 R43, PT, PT, R41, -0x2966f9dc, R34 ;  /* 0xd6990624292b7810 */ /* 0x000fe40007ffe022 */
[----:B------:R-:W-:Y:S01]  /*4690*/  LOP3.LUT R40, R37, R42, R40, 0x96, !PT ;  /* 0x0000002a25287212 */ /* 0x000fe200078e9628 */
[----:B------:R-:W-:Y:S01]  /*46a0*/  IMAD.IADD R37, R39, 0x1, R14 ;  /* 0x0000000127257824 */ /* 0x000fe200078e020e */
[C---:B------:R-:W-:Y:S01]  /*46b0*/  SHF.R.W.U32 R14, R13.reuse, 0x2, R13 ;  /* 0x000000020d0e7819 */ /* 0x040fe20000001e0d */
[----:B------:R-:W-:Y:S01]  /*46c0*/  IMAD.IADD R41, R20, 0x1, R43 ;  /* 0x0000000114297824 */ /* 0x000fe200078e022b */
[C---:B------:R-:W-:Y:S01]  /*46d0*/  SHF.R.W.U32 R39, R13.reuse, 0xd, R13 ;  /* 0x0000000d0d277819 */ /* 0x040fe20000001e0d */
[----:B------:R-:W-:Y:S01]  /*46e0*/  IMAD.IADD R15, R40, 0x1, R15 ;  /* 0x00000001280f7824 */ /* 0x000fe200078e020f */
[----:B------:R-:W-:-:S04]  /*46f0*/  SHF.R.W.U32 R42, R13, 0x16, R13 ;  /* 0x000000160d2a7819 */ /* 0x000fc80000001e0d */
[----:B------:R-:W-:Y:S02]  /*4700*/  LOP3.LUT R14, R42, R14, R39, 0x96, !PT ;  /* 0x0000000e2a0e7212 */ /* 0x000fe400078e9627 */
[----:B------:R-:W-:Y:S02]  /*4710*/  LOP3.LUT R39, R13, R24, R25, 0xe8, !PT ;  /* 0x000000180d277212 */ /* 0x000fe400078ee819 */
[--C-:B------:R-:W-:Y:S02]  /*4720*/  SHF.R.W.U32 R42, R41, 0x19, R41.reuse ;  /* 0x00000019292a7819 */ /* 0x100fe40000001e29 */
        /* <DEDUP_REMOVED lines=10> */
[--C-:B------:R-:W-:Y:S02]  /*47d0*/  SHF.R.W.U32 R40, R20, 0x16, R20.reuse ;  /* 0x0000001614287819 */ /* 0x100fe40000001e14 */
[----:B------:R-:W-:Y:S02]  /*47e0*/  LOP3.LUT R39, R14, R42, R39, 0x96, !PT ;  /* 0x0000002a0e277212 */ /* 0x000fe400078e9627 */
[----:B------:R-:W-:-:S03]  /*47f0*/  SHF.R.W.U32 R14, R20, 0x2, R20 ;  /* 0x00000002140e7819 */ /* 0x000fc60000001e14 */
[----:B------:R-:W-:Y:S01]  /*4800*/  IMAD.IADD R30, R39, 0x1, R30 ;  /* 0x00000001271e7824 */ /* 0x000fe200078e021e */
[----:B------:R-:W-:Y:S02]  /*4810*/  LOP3.LUT R14, R40, R14, R43, 0x96, !PT ;  /* 0x0000000e280e7212 */ /* 0x000fe400078e962b */
[----:B------:R-:W-:-:S05]  /*4820*/  IADD3 R40, PT, PT, R22, -0xbf1ca7b, R33 ;  /* 0xf40e358516287810 */ /* 0x000fca0007ffe021 */
        /* <DEDUP_REMOVED lines=9> */
[C---:B------:R-:W-:Y:S02]  /*48c0*/  SHF.R.W.U32 R43, R15.reuse, 0x13, R15 ;  /* 0x000000130f2b7819 */ /* 0x040fe40000001e0f */
[----:B------:R-:W-:Y:S02]  /*48d0*/  IADD3 R31, PT, PT, R40, R14, R31 ;  /* 0x0000000e281f7210 */ /* 0x000fe40007ffe01f */
[--C-:B------:R-:W-:Y:S02]  /*48e0*/  SHF.R.W.U32 R14, R15, 0x11, R15.reuse ;  /* 0x000000110f0e7819 */ /* 0x100fe40000001e0f */
[----:B------:R-:W-:-:S04]  /*48f0*/  SHF.R.U32.HI R40, RZ, 0xa, R15 ;  /* 0x0000000aff287819 */ /* 0x000fc8000001160f */
[----:B------:R-:W-:Y:S02]  /*4900*/  LOP3.LUT R14, R43, R40, R14, 0x96, !PT ;  /* 0x000000282b0e7212 */ /* 0x000fe400078e960e */
[C-C-:B------:R-:W-:Y:S02]  /*4910*/  SHF.R.W.U32 R43, R25.reuse, 0xd, R25.reuse ;  /* 0x0000000d192b7819 */ /* 0x140fe40000001e19 */
[----:B------:R-:W-:Y:S01]  /*4920*/  SHF.R.W.U32 R40, R25, 0x16, R25 ;  /* 0x0000001619287819 */ /* 0x000fe20000001e19 */
[----:B------:R-:W-:-:S03]  /*4930*/  IMAD.IADD R19, R14, 0x1, R19 ;  /* 0x000000010e137824 */ /* 0x000fc600078e0213 */
[----:B------:R-:W-:Y:S02]  /*4940*/  LOP3.LUT R16, R40, R16, R43, 0x96, !PT ;  /* 0x0000001028107212 */ /* 0x000fe400078e962b */
[----:B------:R-:W-:Y:S02]  /*4950*/  IADD3 R43, PT, PT, R31, 0x106aa070, R28 ;  /* 0x106aa0701f2b7810 */ /* 0x000fe40007ffe01c */
[----:B------:R-:W-:Y:S02]  /*4960*/  LOP3.LUT R31, R25, R20, R13, 0xe8, !PT ;  /* 0x00000014191f7212 */ /* 0x000fe400078ee80d */
[----:B------:R-:W-:Y:S01]  /*4970*/  SHF.R.W.U32 R18, R19, 0x13, R19 ;  /* 0x0000001313127819 */ /* 0x000fe20000001e13 */
[----:B------:R-:W-:Y:S01]  /*4980*/  IMAD.IADD R40, R24, 0x1, R43 ;  /* 0x0000000118287824 */ /* 0x000fe200078e022b */
[----:B------:R-:W-:-:S04]  /*4990*/  IADD3 R31, PT, PT, R43, R31, R16 ;  /* 0x0000001f2b1f7210 */ /* 0x000fc80007ffe010 */
[C-C-:B------:R-:W-:Y:S02]  /*49a0*/  SHF.R.W.U32 R16, R40.reuse, 0x6, R40.reuse ;  /* 0x0000000628107819 */ /* 0x140fe40000001e28 */
[C-C-:B------:R-:W-:Y:S02]  /*49b0*/  SHF.R.W.U32 R43, R40.reuse, 0xb, R40.reuse ;  /* 0x0000000b282b7819 */ /* 0x140fe40000001e28 */
[----:B------:R-:W-:-:S04]  /*49c0*/  SHF.R.W.U32 R24, R40, 0x19, R40 ;  /* 0x0000001928187819 */ /* 0x000fc80000001e28 */
[----:B------:R-:W-:Y:S02]  /*49d0*/  LOP3.LUT R43, R24, R16, R43, 0x96, !PT ;  /* 0x00000010182b7212 */ /* 0x000fe400078e962b */
[----:B------:R-:W-:Y:S02]  /*49e0*/  LOP3.LUT R16, R40, R22, R41, 0xca, !PT ;  /* 0x0000001628107212 */ /* 0x000fe400078eca29 */
[C-C-:B------:R-:W-:Y:S02]  /*49f0*/  SHF.R.W.U32 R24, R31.reuse, 0x16, R31.reuse ;  /* 0x000000161f187819 */ /* 0x140fe40000001e1f */
[----:B------:R-:W-:Y:S02]  /*4a00*/  IADD3 R38, PT, PT, R16, R43, R38 ;  /* 0x0000002b10267210 */ /* 0x000fe40007ffe026 */
[C-C-:B------:R-:W-:Y:S02]  /*4a10*/  SHF.R.W.U32 R16, R31.reuse, 0x2, R31.reuse ;  /* 0x000000021f107819 */ /* 0x140fe40000001e1f */
[----:B------:R-:W-:-:S02]  /*4a20*/  SHF.R.W.U32 R43, R31, 0xd, R31 ;  /* 0x0000000d1f2b7819 */ /* 0x000fc40000001e1f */
[----:B------:R-:W-:Y:S02]  /*4a30*/  IADD3 R38, PT, PT, R38, 0x19a4c116, R35 ;  /* 0x19a4c11626267810 */ /* 0x000fe40007ffe023 */
[----:B------:R-:W-:Y:S02]  /*4a40*/  LOP3.LUT R16, R24, R16, R43, 0x96, !PT ;  /* 0x0000001018107212 */ /* 0x000fe400078e962b */
[----:B------:R-:W-:Y:S01]  /*4a50*/  LOP3.LUT R43, R31, R25, R20, 0xe8, !PT ;  /* 0x000000191f2b7212 */ /* 0x000fe200078ee814 */
[----:B------:R-:W-:-:S03]  /*4a60*/  IMAD.IADD R13, R13, 0x1, R38 ;  /* 0x000000010d0d7824 */ /* 0x000fc600078e0226 */
[----:B------:R-:W-:Y:S02]  /*4a70*/  IADD3 R16, PT, PT, R38, R43, R16 ;  /* 0x0000002b26107210 */ /* 0x000fe40007ffe010 */
[C-C-:B------:R-:W-:Y:S02]  /*4a80*/  SHF.R.W.U32 R24, R13.reuse, 0x6, R13.reuse ;  /* 0x000000060d187819 */ /* 0x140fe40000001e0d */
[C-C-:B------:R-:W-:Y:S02]  /*4a90*/  SHF.R.W.U32 R43, R13.reuse, 0xb, R13.reuse ;  /* 0x0000000b0d2b7819 */ /* 0x140fe40000001e0d */
[----:B------:R-:W-:-:S04]  /*4aa0*/  SHF.R.W.U32 R38, R13, 0x19, R13 ;  /* 0x000000190d267819 */ /* 0x000fc80000001e0d */
[----:B------:R-:W-:Y:S02]  /*4ab0*/  LOP3.LUT R24, R38, R24, R43, 0x96, !PT ;  /* 0x0000001826187212 */ /* 0x000fe400078e962b */
[----:B------:R-:W-:-:S04]  /*4ac0*/  LOP3.LUT R38, R13, R40, R22, 0xca, !PT ;  /* 0x000000280d267212 */ /* 0x000fc800078eca16 */
[----:B------:R-:W-:Y:S02]  /*4ad0*/  IADD3 R41, PT, PT, R38, R24, R41 ;  /* 0x0000001826297210 */ /* 0x000fe40007ffe029 */
[C---:B------:R-:W-:Y:S02]  /*4ae0*/  SHF.R.W.U32 R24, R16.reuse, 0x2, R16 ;  /* 0x0000000210187819 */ /* 0x040fe40000001e10 */
[----:B------:R-:W-:Y:S02]  /*4af0*/  IADD3 R43, PT, PT, R41, 0x1e376c08, R32 ;  /* 0x1e376c08292b7810 */ /* 0x000fe40007ffe020 */
        /* <DEDUP_REMOVED lines=11> */
[----:B------:R-:W-:Y:S02]  /*4bb0*/  SHF.R.W.U32 R38, R20, 0xd, R20 ;  /* 0x0000000d14267819 */ /* 0x000fe40000001e14 */
[----:B------:R-:W-:Y:S02]  /*4bc0*/  IADD3 R32, PT, PT, R32, R41, R22 ;  /* 0x0000002920207210 */ /* 0x000fe40007ffe016 */
[----:B------:R-:W-:Y:S02]  /*4bd0*/  SHF.R.W.U32 R41, R20, 0x16, R20 ;  /* 0x0000001614297819 */ /* 0x000fe40000001e14 */
[----:B------:R-:W-:-:S02]  /*4be0*/  IADD3 R32, PT, PT, R32, 0x2748774c, R11 ;  /* 0x2748774c20207810 */ /* 0x000fc40007ffe00b */
[----:B------:R-:W-:-:S03]  /*4bf0*/  SHF.R.W.U32 R11, R20, 0x2, R20 ;  /* 0x00000002140b7819 */ /* 0x000fc60000001e14 */
[----:B------:R-:W-:Y:S01]  /*4c00*/  IMAD.IADD R22, R25, 0x1, R32 ;  /* 0x0000000119167824 */ /* 0x000fe200078e0220 */
[----:B------:R-:W-:-:S04]  /*4c10*/  LOP3.LUT R11, R41, R11, R38, 0x96, !PT ;  /* 0x0000000b290b7212 */ /* 0x000fc800078e9626 */
[C-C-:B------:R-:W-:Y:S02]  /*4c20*/  SHF.R.W.U32 R25, R22.reuse, 0x6, R22.reuse ;  /* 0x0000000616197819 */ /* 0x140fe40000001e16 */
[C-C-:B------:R-:W-:Y:S02]  /*4c30*/  SHF.R.W.U32 R38, R22.reuse, 0xb, R22.reuse ;  /* 0x0000000b16267819 */ /* 0x140fe40000001e16 */
[----:B------:R-:W-:-:S04]  /*4c40*/  SHF.R.W.U32 R41, R22, 0x19, R22 ;  /* 0x0000001916297819 */ /* 0x000fc80000001e16 */
[----:B------:R-:W-:Y:S02]  /*4c50*/  LOP3.LUT R25, R41, R25, R38, 0x96, !PT ;  /* 0x0000001929197212 */ /* 0x000fe400078e9626 */
[----:B------:R-:W-:-:S04]  /*4c60*/  LOP3.LUT R38, R22, R24, R13, 0xca, !PT ;  /* 0x0000001816267212 */ /* 0x000fc800078eca0d */
[----:B------:R-:W-:Y:S02]  /*4c70*/  IADD3 R41, PT, PT, R38, R25, R40 ;  /* 0x0000001926297210 */ /* 0x000fe40007ffe028 */
[----:B------:R-:W-:-:S04]  /*4c80*/  LOP3.LUT R25, R20, R16, R31, 0xe8, !PT ;  /* 0x0000001014197212 */ /* 0x000fc800078ee81f */
[----:B------:R-:W-:Y:S02]  /*4c90*/  IADD3 R25, PT, PT, R32, R25, R11 ;  /* 0x0000001920197210 */ /* 0x000fe40007ffe00b */
[----:B------:R-:W-:Y:S02]  /*4ca0*/  IADD3 R32, PT, PT, R41, 0x34b0bcb5, R12 ;  /* 0x34b0bcb529207810 */ /* 0x000fe40007ffe00c */
[C-C-:B------:R-:W-:Y:S02]  /*4cb0*/  SHF.R.W.U32 R11, R25.reuse, 0x2, R25.reuse ;  /* 0x00000002190b7819 */ /* 0x140fe40000001e19 */
[--C-:B------:R-:W-:Y:S01]  /*4cc0*/  SHF.R.W.U32 R38, R25, 0xd, R25.reuse ;  /* 0x0000000d19267819 */ /* 0x100fe20000001e19 */
[----:B------:R-:W-:Y:S01]  /*4cd0*/  IMAD.IADD R31, R31, 0x1, R32 ;  /* 0x000000011f1f7824 */ /* 0x000fe200078e0220 */
[----:B------:R-:W-:-:S04]  /*4ce0*/  SHF.R.W.U32 R40, R25, 0x16, R25 ;  /* 0x0000001619287819 */ /* 0x000fc80000001e19 */
[----:B------:R-:W-:Y:S02]  /*4cf0*/  LOP3.LUT R11, R40, R11, R38, 0x96, !PT ;  /* 0x0000000b280b7212 */ /* 0x000fe400078e9626 */
        /* <DEDUP_REMOVED lines=10> */
[C---:B------:R-:W-:Y:S01]  /*4da0*/  SHF.R.W.U32 R41, R11.reuse, 0xd, R11 ;  /* 0x0000000d0b297819 */ /* 0x040fe20000001e0b */
[----:B------:R-:W-:Y:S01]  /*4db0*/  IMAD.IADD R38, R16, 0x1, R13 ;  /* 0x0000000110267824 */ /* 0x000fe200078e020d */
[----:B------:R-:W-:Y:S02]  /*4dc0*/  SHF.R.W.U32 R40, R11, 0x16, R11 ;  /* 0x000000160b287819 */ /* 0x000fe40000001e0b */
[----:B------:R-:W-:-:S02]  /*4dd0*/  SHF.R.U32.HI R17, RZ, 0xa, R19 ;  /* 0x0000000aff117819 */ /* 0x000fc40000011613 */
[----:B------:R-:W-:Y:S02]  /*4de0*/  LOP3.LUT R16, R40, R32, R41, 0x96, !PT ;  /* 0x0000002028107212 */ /* 0x000fe400078e9629 */
[C-C-:B------:R-:W-:Y:S02]  /*4df0*/  SHF.R.W.U32 R32, R38.reuse, 0x6, R38.reuse ;  /* 0x0000000626207819 */ /* 0x140fe40000001e26 */
[C-C-:B------:R-:W-:Y:S02]  /*4e00*/  SHF.R.W.U32 R41, R38.reuse, 0xb, R38.reuse ;  /* 0x0000000b26297819 */ /* 0x140fe40000001e26 */
[----:B------:R-:W-:-:S04]  /*4e10*/  SHF.R.W.U32 R40, R38, 0x19, R38 ;  /* 0x0000001926287819 */ /* 0x000fc80000001e26 */
[----:B------:R-:W-:Y:S02]  /*4e20*/  LOP3.LUT R41, R40, R32, R41, 0x96, !PT ;  /* 0x0000002028297212 */ /* 0x000fe400078e9629 */
[----:B------:R-:W-:-:S04]  /*4e30*/  LOP3.LUT R32, R38, R31, R22, 0xca, !PT ;  /* 0x0000001f26207212 */ /* 0x000fc800078eca16 */
[----:B------:R-:W-:Y:S02]  /*4e40*/  IADD3 R32, PT, PT, R32, R41, R24 ;  /* 0x0000002920207210 */ /* 0x000fe40007ffe018 */
[----:B------:R-:W-:Y:S02]  /*4e50*/  LOP3.LUT R24, R11, R25, R20, 0xe8, !PT ;  /* 0x000000190b187212 */ /* 0x000fe400078ee814 */
[----:B------:R-:W-:Y:S02]  /*4e60*/  IADD3 R41, PT, PT, R32, 0x4ed8aa4a, R37 ;  /* 0x4ed8aa4a20297810 */ /* 0x000fe40007ffe025 */
[----:B------:R-:W-:-:S03]  /*4e70*/  IADD3 R16, PT, PT, R13, R24, R16 ;  /* 0x000000180d107210 */ /* 0x000fc60007ffe010 */
[----:B------:R-:W-:Y:S01]  /*4e80*/  IMAD.IADD R20, R20, 0x1, R41 ;  /* 0x0000000114147824 */ /* 0x000fe200078e0229 */
[C-C-:B------:R-:W-:Y:S02]  /*4e90*/  SHF.R.W.U32 R24, R16.reuse, 0x2, R16.reuse ;  /* 0x0000000210187819 */ /* 0x140fe40000001e10 */
[C-C-:B------:R-:W-:Y:S02]  /*4ea0*/  SHF.R.W.U32 R13, R16.reuse, 0xd, R16.reuse ;  /* 0x0000000d100d7819 */ /* 0x140fe40000001e10 */
[----:B------:R-:W-:Y:S02]  /*4eb0*/  SHF.R.W.U32 R32, R16, 0x16, R16 ;  /* 0x0000001610207819 */ /* 0x000fe40000001e10 */
[--C-:B------:R-:W-:Y:S02]  /*4ec0*/  SHF.R.W.U32 R40, R20, 0x19, R20.reuse ;  /* 0x0000001914287819 */ /* 0x100fe40000001e14 */
[----:B------:R-:W-:Y:S02]  /*4ed0*/  LOP3.LUT R24, R32, R24, R13, 0x96, !PT ;  /* 0x0000001820187212 */ /* 0x000fe400078e960d */
[----:B------:R-:W-:-:S02]  /*4ee0*/  SHF.R.W.U32 R13, R20, 0x6, R20 ;  /* 0x00000006140d7819 */ /* 0x000fc40000001e14 */
[----:B------:R-:W-:-:S04]  /*4ef0*/  SHF.R.W.U32 R32, R20, 0xb, R20 ;  /* 0x0000000b14207819 */ /* 0x000fc80000001e14 */
[----:B------:R-:W-:Y:S02]  /*4f00*/  LOP3.LUT R13, R40, R13, R32, 0x96, !PT ;  /* 0x0000000d280d7212 */ /* 0x000fe400078e9620 */
[----:B------:R-:W-:-:S04]  /*4f10*/  LOP3.LUT R32, R20, R38, R31, 0xca, !PT ;  /* 0x0000002614207212 */ /* 0x000fc800078eca1f */
[----:B------:R-:W-:-:S04]  /*4f20*/  IADD3 R22, PT, PT, R32, R13, R22 ;  /* 0x0000000d20167210 */ /* 0x000fc80007ffe016 */
[----:B------:R-:W-:-:S05]  /*4f30*/  IADD3 R22, PT, PT, R22, 0x5b9cca4f, R15 ;  /* 0x5b9cca4f16167810 */ /* 0x000fca0007ffe00f */
[----:B------:R-:W-:Y:S01]  /*4f40*/  IMAD.IADD R13, R25, 0x1, R22 ;  /* 0x00000001190d7824 */ /* 0x000fe200078e0216 */
[----:B------:R-:W-:-:S04]  /*4f50*/  LOP3.LUT R25, R16, R11, R25, 0xe8, !PT ;  /* 0x0000000b10197212 */ /* 0x000fc800078ee819 */
[C-C-:B------:R-:W-:Y:S02]  /*4f60*/  SHF.R.W.U32 R32, R13.reuse, 0x6, R13.reuse ;  /* 0x000000060d207819 */ /* 0x140fe40000001e0d */
[C-C-:B------:R-:W-:Y:S02]  /*4f70*/  SHF.R.W.U32 R43, R13.reuse, 0xb, R13.reuse ;  /* 0x0000000b0d2b7819 */ /* 0x140fe40000001e0d */
[C---:B------:R-:W-:Y:S02]  /*4f80*/  SHF.R.W.U32 R40, R13.reuse, 0x19, R13 ;  /* 0x000000190d287819 */ /* 0x040fe40000001e0d */
[----:B------:R-:W-:Y:S02]  /*4f90*/  LOP3.LUT R39, R13, R20, R38, 0xca, !PT ;  /* 0x000000140d277212 */ /* 0x000fe400078eca26 */
[----:B------:R-:W-:Y:S02]  /*4fa0*/  LOP3.LUT R32, R40, R32, R43, 0x96, !PT ;  /* 0x0000002028207212 */ /* 0x000fe400078e962b */
[----:B------:R-:W-:-:S02]  /*4fb0*/  IADD3 R25, PT, PT, R41, R25, R24 ;  /* 0x0000001929197210 */ /* 0x000fc40007ffe018 */
[----:B------:R-:W-:Y:S02]  /*4fc0*/  IADD3 R39, PT, PT, R39, R32, R31 ;  /* 0x0000002027277210 */ /* 0x000fe40007ffe01f */
[C-C-:B------:R-:W-:Y:S02]  /*4fd0*/  SHF.R.W.U32 R40, R30.reuse, 0x11, R30.reuse ;  /* 0x000000111e287819 */ /* 0x140fe40000001e1e */
[--C-:B------:R-:W-:Y:S02]  /*4fe0*/  SHF.R.W.U32 R31, R30, 0x13, R30.reuse ;  /* 0x000000131e1f7819 */ /* 0x100fe40000001e1e */
[----:B------:R-:W-:Y:S02]  /*4ff0*/  SHF.R.U32.HI R24, RZ, 0xa, R30 ;  /* 0x0000000aff187819 */ /* 0x000fe4000001161e */
[----:B------:R-:W-:Y:S02]  /*5000*/  SHF.R.W.U32 R41, R25, 0x2, R25 ;  /* 0x0000000219297819 */ /* 0x000fe40000001e19 */
[----:B------:R-:W-:-:S02]  /*5010*/  LOP3.LUT R40, R31, R24, R40, 0x96, !PT ;  /* 0x000000181f287212 */ /* 0x000fc400078e9628 */
[----:B------:R-:W-:Y:S02]  /*5020*/  IADD3 R24, PT, PT, R39, 0x682e6ff3, R30 ;  /* 0x682e6ff327187810 */ /* 0x000fe40007ffe01e */
[C---:B------:R-:W-:Y:S01]  /*5030*/  SHF.R.W.U32 R42, R25.reuse, 0xd, R25 ;  /* 0x0000000d192a7819 */ /* 0x040fe20000001e19 */
[----:B------:R-:W-:Y:S01]  /*5040*/  IMAD.IADD R29, R40, 0x1, R29 ;  /* 0x00000001281d7824 */ /* 0x000fe200078e021d */
[----:B------:R-:W-:Y:S01]  /*5050*/  SHF.R.W.U32 R31, R25, 0x16, R25 ;  /* 0x00000016191f7819 */ /* 0x000fe20000001e19 */
[----:B------:R-:W-:Y:S01]  /*5060*/  IMAD.IADD R32, R11, 0x1, R24 ;  /* 0x000000010b207824 */ /* 0x000fe200078e0218 */
[----:B------:R-:W-:Y:S02]  /*5070*/  LOP3.LUT R11, R25, R16, R11, 0xe8, !PT ;  /* 0x00000010190b7212 */ /* 0x000fe400078ee80b */
[----:B------:R-:W-:Y:S02]  /*5080*/  LOP3.LUT R41, R31, R41, R42, 0x96, !PT ;  /* 0x000000291f297212 */ /* 0x000fe400078e962a */
[----:B------:R-:W-:-:S02]  /*5090*/  SHF.R.W.U32 R31, R32, 0x6, R32 ;  /* 0x00000006201f7819 */ /* 0x000fc40000001e20 */
[C-C-:B------:R-:W-:Y:S02]  /*50a0*/  SHF.R.W.U32 R42, R32.reuse, 0xb, R32.reuse ;  /* 0x0000000b202a7819 */ /* 0x140fe40000001e20 */
[----:B------:R-:W-:Y:S02]  /*50b0*/  SHF.R.W.U32 R39, R32, 0x19, R32 ;  /* 0x0000001920277819 */ /* 0x000fe40000001e20 */
[----:B------:R-:W-:Y:S02]  /*50c0*/  IADD3 R22, PT, PT, R22, R11, R41 ;  /* 0x0000000b16167210 */ /* 0x000fe40007ffe029 */
[----:B------:R-:W-:Y:S02]  /*50d0*/  LOP3.LUT R31, R39, R31, R42, 0x96, !PT ;  /* 0x0000001f271f7212 */ /* 0x000fe400078e962a */
[----:B------:R-:W-:Y:S02]  /*50e0*/  LOP3.LUT R39, R32, R13, R20, 0xca, !PT ;  /* 0x0000000d20277212 */ /* 0x000fe400078eca14 */
[----:B------:R-:W-:-:S02]  /*50f0*/  SHF.R.W.U32 R11, R19, 0x11, R19 ;  /* 0x00000011130b7819 */ /* 0x000fc40000001e13 */
[----:B------:R-:W-:Y:S02]  /*5100*/  IADD3 R38, PT, PT, R39, R31, R38 ;  /* 0x0000001f27267210 */ /* 0x000fe40007ffe026 */
[----:B------:R-:W-:Y:S02]  /*5110*/  LOP3.LUT R18, R18, R17, R11, 0x96, !PT ;  /* 0x0000001112127212 */ /* 0x000fe400078e960b */
[----:B------:R-:W-:Y:S02]  /*5120*/  IADD3 R39, PT, PT, R38, 0x748f82ee, R19 ;  /* 0x748f82ee26277810 */ /* 0x000fe40007ffe013 */
[----:B------:R-:W-:Y:S01]  /*5130*/  SHF.R.W.U32 R11, R22, 0x16, R22 ;  /* 0x00000016160b7819 */ /* 0x000fe20000001e16 */
[----:B------:R-:W-:Y:S01]  /*5140*/  IMAD.IADD R17, R18, 0x1, R27 ;  /* 0x0000000112117824 */ /* 0x000fe200078e021b */
[----:B------:R-:W-:Y:S01]  /*5150*/  SHF.R.W.U32 R41, R34, 0x12, R34 ;  /* 0x0000001222297819 */ /* 0x000fe20000001e22 */
[----:B------:R-:W-:Y:S01]  /*5160*/  IMAD.IADD R31, R16, 0x1, R39 ;  /* 0x00000001101f7824 */ /* 0x000fe200078e0227 */
[----:B------:R-:W-:-:S02]  /*5170*/  SHF.R.W.U32 R18, R29, 0x11, R29 ;  /* 0x000000111d127819 */ /* 0x000fc40000001e1d */
[----:B------:R-:W-:Y:S02]  /*5180*/  SHF.R.W.U32 R27, R29, 0x13, R29 ;  /* 0x000000131d1b7819 */ /* 0x000fe40000001e1d */
[C-C-:B------:R-:W-:Y:S02]  /*5190*/  SHF.R.W.U32 R14, R31.reuse, 0x6, R31.reuse ;  /* 0x000000061f0e7819 */ /* 0x140fe40000001e1f */
[C-C-:B------:R-:W-:Y:S02]  /*51a0*/  SHF.R.W.U32 R43, R31.reuse, 0xb, R31.reuse ;  /* 0x0000000b1f2b7819 */ /* 0x140fe40000001e1f */
[----:B------:R-:W-:-:S04]  /*51b0*/  SHF.R.W.U32 R38, R31, 0x19, R31 ;  /* 0x000000191f267819 */ /* 0x000fc80000001e1f */
[----:B------:R-:W-:Y:S02]  /*51c0*/  LOP3.LUT R43, R38, R14, R43, 0x96, !PT ;  /* 0x0000000e262b7212 */ /* 0x000fe400078e962b */
[----:B------:R-:W-:-:S04]  /*51d0*/  LOP3.LUT R14, R31, R32, R13, 0xca, !PT ;  /* 0x000000201f0e7212 */ /* 0x000fc800078eca0d */
[----:B------:R-:W-:-:S04]  /*51e0*/  IADD3 R14, PT, PT, R14, R43, R20 ;  /* 0x0000002b0e0e7210 */ /* 0x000fc80007ffe014 */
[--C-:B------:R-:W-:Y:S02]  /*51f0*/  IADD3 R14, PT, PT, R14, 0x78a5636f, R29.reuse ;  /* 0x78a5636f0e0e7810 */ /* 0x100fe40007ffe01d */
[----:B------:R-:W-:-:S03]  /*5200*/  SHF.R.U32.HI R29, RZ, 0xa, R29 ;  /* 0x0000000aff1d7819 */ /* 0x000fc6000001161d */
[----:B------:R-:W-:Y:S01]  /*5210*/  IMAD.IADD R12, R25, 0x1, R14 ;  /* 0x00000001190c7824 */ /* 0x000fe200078e020e */
[----:B------:R-:W-:-:S04]  /*5220*/  LOP3.LUT R27, R27, R29, R18, 0x96, !PT ;  /* 0x0000001d1b1b7212 */ /* 0x000fc800078e9612 */
[C---:B------:R-:W-:Y:S01]  /*5230*/  SHF.R.W.U32 R20, R12.reuse, 0x6, R12 ;  /* 0x000000060c147819 */ /* 0x040fe20000001e0c */
[----:B------:R-:W-:Y:S01]  /*5240*/  IMAD.IADD R36, R27, 0x1, R36 ;  /* 0x000000011b247824 */ /* 0x000fe200078e0224 */
[C-C-:B------:R-:W-:Y:S02]  /*5250*/  SHF.R.W.U32 R21, R12.reuse, 0xb, R12.reuse ;  /* 0x0000000b0c157819 */ /* 0x140fe40000001e0c */
[C---:B------:R-:W-:Y:S02]  /*5260*/  SHF.R.W.U32 R38, R12.reuse, 0x19, R12 ;  /* 0x000000190c267819 */ /* 0x040fe40000001e0c */
[----:B------:R-:W-:Y:S02]  /*5270*/  LOP3.LUT R40, R12, R31, R32, 0xca, !PT ;  /* 0x0000001f0c287212 */ /* 0x000fe400078eca20 */
[----:B------:R-:W-:Y:S02]  /*5280*/  LOP3.LUT R38, R38, R20, R21, 0x96, !PT ;  /* 0x0000001426267212 */ /* 0x000fe400078e9615 */
[----:B------:R-:W-:-:S02]  /*5290*/  SHF.R.W.U32 R21, R22, 0x2, R22 ;  /* 0x0000000216157819 */ /* 0x000fc40000001e16 */
[----:B------:R-:W-:Y:S02]  /*52a0*/  IADD3 R40, PT, PT, R40, R38, R13 ;  /* 0x0000002628287210 */ /* 0x000fe40007ffe00d */
[----:B------:R-:W-:Y:S02]  /*52b0*/  SHF.R.W.U32 R20, R22, 0xd, R22 ;  /* 0x0000000d16147819 */ /* 0x000fe40000001e16 */
[----:B------:R-:W-:Y:S02]  /*52c0*/  IADD3 R13, PT, PT, R40, -0x7b3787ec, R17 ;  /* 0x84c87814280d7810 */ /* 0x000fe40007ffe011 */
[----:B------:R-:W-:Y:S02]  /*52d0*/  LOP3.LUT R21, R11, R21, R20, 0x96, !PT ;  /* 0x000000150b157212 */ /* 0x000fe400078e9614 */
[--C-:B------:R-:W-:Y:S01]  /*52e0*/  SHF.R.W.U32 R20, R34, 0x7, R34.reuse ;  /* 0x0000000722147819 */ /* 0x100fe20000001e22 */
[----:B------:R-:W-:Y:S01]  /*52f0*/  IMAD.IADD R11, R22, 0x1, R13 ;  /* 0x00000001160b7824 */ /* 0x000fe200078e020d */
[----:B------:R-:W-:-:S02]  /*5300*/  SHF.R.U32.HI R38, RZ, 0x3, R34 ;  /* 0x00000003ff267819 */ /* 0x000fc40000011622 */
[----:B------:R-:W-:Y:S02]  /*5310*/  LOP3.LUT R40, R22, R25, R16, 0xe8, !PT ;  /* 0x0000001916287212 */ /* 0x000fe400078ee810 */
[----:B------:R-:W-:Y:S02]  /*5320*/  LOP3.LUT R16, R41, R38, R20, 0x96, !PT ;  /* 0x0000002629107212 */ /* 0x000fe400078e9614 */
[----:B------:R-:W-:Y:S02]  /*5330*/  IADD3 R21, PT, PT, R24, R40, R21 ;  /* 0x0000002818157210 */ /* 0x000fe40007ffe015 */
[C-C-:B------:R-:W-:Y:S02]  /*5340*/  SHF.R.W.U32 R24, R11.reuse, 0x6, R11.reuse ;  /* 0x000000060b187819 */ /* 0x140fe40000001e0b */
[C-C-:B------:R-:W-:Y:S02]  /*5350*/  SHF.R.W.U32 R41, R11.reuse, 0xb, R11.reuse ;  /* 0x0000000b0b297819 */ /* 0x140fe40000001e0b */
[----:B------:R-:W-:-:S02]  /*5360*/  SHF.R.W.U32 R38, R11, 0x19, R11 ;  /* 0x000000190b267819 */ /* 0x000fc40000001e0b */
[----:B------:R-:W-:Y:S02]  /*5370*/  SHF.R.W.U32 R18, R21, 0x2, R21 ;  /* 0x0000000215127819 */ /* 0x000fe40000001e15 */
[----:B------:R-:W-:Y:S02]  /*5380*/  LOP3.LUT R41, R38, R24, R41, 0x96, !PT ;  /* 0x0000001826297212 */ /* 0x000fe400078e9629 */
[----:B------:R-:W-:Y:S02]  /*5390*/  LOP3.LUT R24, R11, R12, R31, 0xca, !PT ;  /* 0x0000000c0b187212 */ /* 0x000fe400078eca1f */
[C-C-:B------:R-:W-:Y:S02]  /*53a0*/  SHF.R.W.U32 R29, R21.reuse, 0xd, R21.reuse ;  /* 0x0000000d151d7819 */ /* 0x140fe40000001e15 */
[----:B------:R-:W-:Y:S02]  /*53b0*/  SHF.R.W.U32 R20, R21, 0x16, R21 ;  /* 0x0000001615147819 */ /* 0x000fe40000001e15 */
[----:B------:R-:W-:-:S02]  /*53c0*/  IADD3 R41, PT, PT, R24, R41, R32 ;  /* 0x0000002918297210 */ /* 0x000fc40007ffe020 */
[----:B------:R-:W-:Y:S02]  /*53d0*/  LOP3.LUT R18, R20, R18, R29, 0x96, !PT ;  /* 0x0000001214127212 */ /* 0x000fe400078e961d */
[----:B------:R-:W-:Y:S02]  /*53e0*/  LOP3.LUT R25, R21, R22, R25, 0xe8, !PT ;  /* 0x0000001615197212 */ /* 0x000fe400078ee819 */
[----:B------:R-:W-:Y:S02]  /*53f0*/  IADD3 R20, PT, PT, R37, R26, R16 ;  /* 0x0000001a25147210 */ /* 0x000fe40007ffe010 */
[----:B------:R-:W-:Y:S02]  /*5400*/  IADD3 R16, PT, PT, R41, -0x7338fdf8, R36 ;  /* 0x8cc7020829107810 */ /* 0x000fe40007ffe024 */
[----:B------:R-:W-:Y:S02]  /*5410*/  IADD3 R18, PT, PT, R39, R25, R18 ;  /* 0x0000001927127210 */ /* 0x000fe40007ffe012 */
[----:B------:R-:W-:-:S02]  /*5420*/  SHF.R.W.U32 R24, R17, 0x11, R17 ;  /* 0x0000001111187819 */ /* 0x000fc40000001e11 */
[--C-:B------:R-:W-:Y:S02]  /*5430*/  SHF.R.W.U32 R25, R17, 0x13, R17.reuse ;  /* 0x0000001311197819 */ /* 0x100fe40000001e11 */
[----:B------:R-:W-:Y:S01]  /*5440*/  SHF.R.U32.HI R26, RZ, 0xa, R17 ;  /* 0x0000000aff1a7819 */ /* 0x000fe20000011611 */
[----:B------:R-:W-:Y:S01]  /*5450*/  IMAD.IADD R17, R21, 0x1, R16 ;  /* 0x0000000115117824 */ /* 0x000fe200078e0210 */
        /* <DEDUP_REMOVED lines=9> */
[----:B------:R-:W-:Y:S01]  /*54f0*/  IMAD.IADD R20, R25, 0x1, R20 ;  /* 0x0000000119147824 */ /* 0x000fe200078e0214 */
[----:B------:R-:W-:-:S02]  /*5500*/  LOP3.LUT R38, R39, R37, R38, 0x96, !PT ;  /* 0x0000002527267212 */ /* 0x000fc400078e9626 */
[----:B------:R-:W-:Y:S02]  /*5510*/  LOP3.LUT R24, R17, R11, R12, 0xca, !PT ;  /* 0x0000000b11187212 */ /* 0x000fe400078eca0c */
[----:B------:R-:W-:Y:S02]  /*5520*/  IADD3 R25, PT, PT, R14, R22, R27 ;  /* 0x000000160e197210 */ /* 0x000fe40007ffe01b */
[----:B------:R-:W-:Y:S02]  /*5530*/  IADD3 R27, PT, PT, R24, R38, R31 ;  /* 0x00000026181b7210 */ /* 0x000fe40007ffe01f */
[C-C-:B------:R-:W-:Y:S02]  /*5540*/  SHF.R.W.U32 R14, R33.reuse, 0x7, R33.reuse ;  /* 0x00000007210e7819 */ /* 0x140fe40000001e21 */
[--C-:B------:R-:W-:Y:S02]  /*5550*/  SHF.R.W.U32 R29, R33, 0x12, R33.reuse ;  /* 0x00000012211d7819 */ /* 0x100fe40000001e21 */
[----:B------:R-:W-:-:S02]  /*5560*/  SHF.R.U32.HI R22, RZ, 0x3, R33 ;  /* 0x00000003ff167819 */ /* 0x000fc40000011621 */
[----:B------:R-:W-:Y:S02]  /*5570*/  IADD3 R27, PT, PT, R27, -0x6f410006, R20 ;  /* 0x90befffa1b1b7810 */ /* 0x000fe40007ffe014 */
[C-C-:B------:R-:W-:Y:S02]  /*5580*/  SHF.R.W.U32 R24, R25.reuse, 0x2, R25.reuse ;  /* 0x0000000219187819 */ /* 0x140fe40000001e19 */
[C-C-:B------:R-:W-:Y:S02]  /*5590*/  SHF.R.W.U32 R31, R25.reuse, 0xd, R25.reuse ;  /* 0x0000000d191f7819 */ /* 0x140fe40000001e19 */
[----:B------:R-:W-:Y:S02]  /*55a0*/  SHF.R.W.U32 R26, R25, 0x16, R25 ;  /* 0x00000016191a7819 */ /* 0x000fe40000001e19 */
[----:B------:R-:W-:Y:S01]  /*55b0*/  LOP3.LUT R29, R29, R22, R14, 0x96, !PT ;  /* 0x000000161d1d7212 */ /* 0x000fe200078e960e */
[----:B------:R-:W-:Y:S01]  /*55c0*/  IMAD.IADD R14, R18, 0x1, R27 ;  /* 0x00000001120e7824 */ /* 0x000fe200078e021b */
[----:B------:R-:W-:-:S02]  /*55d0*/  LOP3.LUT R22, R26, R24, R31, 0x96, !PT ;  /* 0x000000181a167212 */ /* 0x000fc400078e961f */
[C-C-:B------:R-:W-:Y:S02]  /*55e0*/  SHF.R.W.U32 R24, R36.reuse, 0x11, R36.reuse ;  /* 0x0000001124187819 */ /* 0x140fe40000001e24 */
[--C-:B------:R-:W-:Y:S02]  /*55f0*/  SHF.R.W.U32 R31, R36, 0x13, R36.reuse ;  /* 0x00000013241f7819 */ /* 0x100fe40000001e24 */
[----:B------:R-:W-:Y:S02]  /*5600*/  LOP3.LUT R21, R25, R18, R21, 0xe8, !PT ;  /* 0x0000001219157212 */ /* 0x000fe400078ee815 */
[----:B------:R-:W-:Y:S02]  /*5610*/  SHF.R.U32.HI R36, RZ, 0xa, R36 ;  /* 0x0000000aff247819 */ /* 0x000fe40000011624 */
[C-C-:B------:R-:W-:Y:S02]  /*5620*/  SHF.R.W.U32 R26, R14.reuse, 0x6, R14.reuse ;  /* 0x000000060e1a7819 */ /* 0x140fe40000001e0e */
[----:B------:R-:W-:-:S02]  /*5630*/  SHF.R.W.U32 R37, R14, 0xb, R14 ;  /* 0x0000000b0e257819 */ /* 0x000fc40000001e0e */
[----:B------:R-:W-:Y:S02]  /*5640*/  SHF.R.W.U32 R32, R14, 0x19, R14 ;  /* 0x000000190e207819 */ /* 0x000fe40000001e0e */
[----:B------:R-:W-:Y:S02]  /*5650*/  IADD3 R22, PT, PT, R13, R21, R22 ;  /* 0x000000150d167210 */ /* 0x000fe40007ffe016 */
[----:B------:R-:W-:Y:S02]  /*5660*/  IADD3 R34, PT, PT, R15, R34, R29 ;  /* 0x000000220f227210 */ /* 0x000fe40007ffe01d */
[----:B------:R-:W-:Y:S02]  /*5670*/  LOP3.LUT R21, R31, R36, R24, 0x96, !PT ;  /* 0x000000241f157212 */ /* 0x000fe400078e9618 */
[----:B------:R-:W-:Y:S02]  /*5680*/  LOP3.LUT R37, R32, R26, R37, 0x96, !PT ;  /* 0x0000001a20257212 */ /* 0x000fe400078e9625 */
[----:B------:R-:W-:Y:S01]  /*5690*/  LOP3.LUT R26, R14, R17, R11, 0xca, !PT ;  /* 0x000000110e1a7212 */ /* 0x000fe200078eca0b */
[----:B------:R-:W-:Y:S01]  /*56a0*/  IMAD.IADD R21, R21, 0x1, R34 ;  /* 0x0000000115157824 */ /* 0x000fe200078e0222 */
[----:B------:R-:W-:-:S02]  /*56b0*/  SHF.R.W.U32 R13, R22, 0x2, R22 ;  /* 0x00000002160d7819 */ /* 0x000fc40000001e16 */
[C-C-:B------:R-:W-:Y:S02]  /*56c0*/  SHF.R.W.U32 R24, R22.reuse, 0xd, R22.reuse ;  /* 0x0000000d16187819 */ /* 0x140fe40000001e16 */
[----:B------:R-:W-:Y:S02]  /*56d0*/  SHF.R.W.U32 R15, R22, 0x16, R22 ;  /* 0x00000016160f7819 */ /* 0x000fe40000001e16 */
[----:B------:R-:W-:Y:S02]  /*56e0*/  IADD3 R26, PT, PT, R26, R37, R12 ;  /* 0x000000251a1a7210 */ /* 0x000fe40007ffe00c */
[----:B------:R-:W-:Y:S02]  /*56f0*/  LOP3.LUT R15, R15, R13, R24, 0x96, !PT ;  /* 0x0000000d0f0f7212 */ /* 0x000fe400078e9618 */
[----:B------:R-:W-:Y:S02]  /*5700*/  LOP3.LUT R13, R22, R25, R18, 0xe8, !PT ;  /* 0x00000019160d7212 */ /* 0x000fe400078ee812 */
[----:B------:R-:W-:-:S02]  /*5710*/  IADD3 R18, PT, PT, R26, -0x5baf9315, R21 ;  /* 0xa4506ceb1a127810 */ /* 0x000fc40007ffe015 */
[----:B------:R-:W-:Y:S02]  /*5720*/  IADD3 R15, PT, PT, R16, R13, R15 ;  /* 0x0000000d100f7210 */ /* 0x000fe40007ffe00f */
[C---:B------:R-:W-:Y:S01]  /*5730*/  SHF.R.W.U32 R12, R28.reuse, 0x7, R28 ;  /* 0x000000071c0c7819 */ /* 0x040fe20000001e1c */
[----:B------:R-:W-:Y:S01]  /*5740*/  IMAD.IADD R13, R25, 0x1, R18 ;  /* 0x00000001190d7824 */ /* 0x000fe200078e0212 */
[--C-:B------:R-:W-:Y:S02]  /*5750*/  SHF.R.W.U32 R29, R28, 0x12, R28.reuse ;  /* 0x000000121c1d7819 */ /* 0x100fe40000001e1c */
[----:B------:R-:W-:Y:S02]  /*5760*/  SHF.R.U32.HI R16, RZ, 0x3, R28 ;  /* 0x00000003ff107819 */ /* 0x000fe4000001161c */
[C-C-:B------:R-:W-:Y:S02]  /*5770*/  SHF.R.W.U32 R24, R15.reuse, 0x2, R15.reuse ;  /* 0x000000020f187819 */ /* 0x140fe40000001e0f */
[----:B------:R-:W-:-:S02]  /*5780*/  SHF.R.W.U32 R31, R15, 0xd, R15 ;  /* 0x0000000d0f1f7819 */ /* 0x000fc40000001e0f */
[----:B------:R-:W-:Y:S02]  /*5790*/  SHF.R.W.U32 R26, R15, 0x16, R15 ;  /* 0x000000160f1a7819 */ /* 0x000fe40000001e0f */
[C-C-:B------:R-:W-:Y:S02]  /*57a0*/  SHF.R.W.U32 R32, R13.reuse, 0x6, R13.reuse ;  /* 0x000000060d207819 */ /* 0x140fe40000001e0d */
[C-C-:B------:R-:W-:Y:S02]  /*57b0*/  SHF.R.W.U32 R37, R13.reuse, 0xb, R13.reuse ;  /* 0x0000000b0d257819 */ /* 0x140fe40000001e0d */
[----:B------:R-:W-:Y:S02]  /*57c0*/  SHF.R.W.U32 R34, R13, 0x19, R13 ;  /* 0x000000190d227819 */ /* 0x000fe40000001e0d */
[----:B------:R-:W-:Y:S02]  /*57d0*/  LOP3.LUT R16, R29, R16, R12, 0x96, !PT ;  /* 0x000000101d107212 */ /* 0x000fe400078e960c */
[----:B------:R-:W-:-:S02]  /*57e0*/  LOP3.LUT R12, R26, R24, R31, 0x96, !PT ;  /* 0x000000181a0c7212 */ /* 0x000fc400078e961f */
[----:B------:R-:W-:Y:S02]  /*57f0*/  LOP3.LUT R26, R15, R22, R25, 0xe8, !PT ;  /* 0x000000160f1a7212 */ /* 0x000fe400078ee819 */
[C-C-:B------:R-:W-:Y:S02]  /*5800*/  SHF.R.W.U32 R24, R20.reuse, 0x11, R20.reuse ;  /* 0x0000001114187819 */ /* 0x140fe40000001e14 */
[--C-:B------:R-:W-:Y:S02]  /*5810*/  SHF.R.W.U32 R25, R20, 0x13, R20.reuse ;  /* 0x0000001314197819 */ /* 0x100fe40000001e14 */
[----:B------:R-:W-:Y:S02]  /*5820*/  LOP3.LUT R32, R34, R32, R37, 0x96, !PT ;  /* 0x0000002022207212 */ /* 0x000fe400078e9625 */
[----:B------:R-:W-:Y:S02]  /*5830*/  SHF.R.U32.HI R20, RZ, 0xa, R20 ;  /* 0x0000000aff147819 */ /* 0x000fe40000011614 */
[----:B------:R-:W-:-:S02]  /*5840*/  LOP3.LUT R29, R13, R14, R17, 0xca, !PT ;  /* 0x0000000e0d1d7212 */ /* 0x000fc400078eca11 */
[----:B------:R-:W-:Y:S02]  /*5850*/  IADD3 R33, PT, PT, R30, R33, R16 ;  /* 0x000000211e217210 */ /* 0x000fe40007ffe010 */
[----:B------:R-:W-:Y:S02]  /*5860*/  LOP3.LUT R20, R25, R20, R24, 0x96, !PT ;  /* 0x0000001419147212 */ /* 0x000fe400078e9618 */
[----:B------:R-:W-:Y:S02]  /*5870*/  IADD3 R29, PT, PT, R29, R32, R11 ;  /* 0x000000201d1d7210 */ /* 0x000fe40007ffe00b */
[----:B------:R-:W-:Y:S02]  /*5880*/  IADD3 R12, PT, PT, R27, R26, R12 ;  /* 0x0000001a1b0c7210 */ /* 0x000fe40007ffe00c */
[----:B------:R-:W-:Y:S02]  /*5890*/  IADD3 R29, PT, PT, R29, R33, R20 ;  /* 0x000000211d1d7210 */ /* 0x000fe40007ffe014 */
[----:B------:R-:W-:-:S02]  /*58a0*/  SHF.R.W.U32 R11, R12, 0x2, R12 ;  /* 0x000000020c0b7819 */ /* 0x000fc40000001e0c */
[C-C-:B------:R-:W-:Y:S01]  /*58b0*/  SHF.R.W.U32 R16, R12.reuse, 0xd, R12.reuse ;  /* 0x0000000d0c107819 */ /* 0x140fe20000001e0c */
[----:B------:R-:W-:Y:S01]  /*58c0*/  VIADD R29, R29, 0xbef9a3f7 ;  /* 0xbef9a3f71d1d7836 */ /* 0x000fe20000000000 */
[C---:B------:R-:W-:Y:S02]  /*58d0*/  SHF.R.W.U32 R24, R12.reuse, 0x16, R12 ;  /* 0x000000160c187819 */ /* 0x040fe40000001e0c */
[----:B------:R-:W-:Y:S01]  /*58e0*/  LOP3.LUT R20, R12, R15, R22, 0xe8, !PT ;  /* 0x0000000f0c147212 */ /* 0x000fe200078ee816 */
[----:B------:R-:W-:Y:S01]  /*58f0*/  IMAD.IADD R22, R22, 0x1, R29 ;  /* 0x0000000116167824 */ /* 0x000fe200078e021d */
[----:B------:R-:W-:Y:S02]  /*5900*/  LOP3.LUT R11, R24, R11, R16, 0x96, !PT ;  /* 0x0000000b180b7212 */ /* 0x000fe400078e9610 */
[----:B------:R-:W-:Y:S02]  /*5910*/  SHF.R.W.U32 R16, R35, 0x7, R35 ;  /* 0x0000000723107819 */ /* 0x000fe40000001e23 */
[----:B------:R-:W-:-:S02]  /*5920*/  IADD3 R11, PT, PT, R18, R20, R11 ;  /* 0x00000014120b7210 */ /* 0x000fc40007ffe00b */
[--C-:B------:R-:W-:Y:S02]  /*5930*/  SHF.R.W.U32 R25, R35, 0x12, R35.reuse ;  /* 0x0000001223197819 */ /* 0x100fe40000001e23 */
[----:B------:R-:W-:Y:S02]  /*5940*/  SHF.R.U32.HI R35, RZ, 0x3, R35 ;  /* 0x00000003ff237819 */ /* 0x000fe40000011623 */
        /* <DEDUP_REMOVED lines=8> */
[----:B------:R-:W-:Y:S02]  /*59d0*/  LOP3.LUT R24, R26, R24, R31, 0x96, !PT ;  /* 0x000000181a187212 */ /* 0x000fe400078e961f */
[----:B------:R-:W-:-:S02]  /*59e0*/  SHF.R.W.U32 R18, R21, 0x11, R21 ;  /* 0x0000001115127819 */ /* 0x000fc40000001e15 */
[----:B------:R-:W-:Y:S02]  /*59f0*/  SHF.R.W.U32 R25, R21, 0x13, R21 ;  /* 0x0000001315197819 */ /* 0x000fe40000001e15 */
[----:B------:R-:W-:Y:S02]  /*5a00*/  LOP3.LUT R27, R11, R12, R15, 0xe8, !PT ;  /* 0x0000000c0b1b7212 */ /* 0x000fe400078ee80f */
[----:B------:R-:W-:Y:S02]  /*5a10*/  SHF.R.U32.HI R21, RZ, 0xa, R21 ;  /* 0x0000000aff157819 */ /* 0x000fe40000011615 */
[C---:B------:R-:W-:Y:S01]  /*5a20*/  LOP3.LUT R26, R22.reuse, R13, R14, 0xca, !PT ;  /* 0x0000000d161a7212 */ /* 0x040fe200078eca0e */
[----:B------:R-:W-:Y:S01]  /*5a30*/  VIADD R22, R22, 0x9b05688c ;  /* 0x9b05688c16167836 */ /* 0x000fe20000000000 */
[----:B------:R-:W-:Y:S02]  /*5a40*/  IADD3 R27, PT, PT, R29, R27, R20 ;  /* 0x0000001b1d1b7210 */ /* 0x000fe40007ffe014 */
[----:B------:R-:W-:-:S02]  /*5a50*/  IADD3 R19, PT, PT, R19, R28, R16 ;  /* 0x0000001c13137210 */ /* 0x000fc40007ffe010 */
[----:B------:R-:W-:Y:S02]  /*5a60*/  LOP3.LUT R18, R25, R21, R18, 0x96, !PT ;  /* 0x0000001519127212 */ /* 0x000fe400078e9612 */
[----:B------:R-:W-:Y:S02]  /*5a70*/  IADD3 R24, PT, PT, R26, R24, R17 ;  /* 0x000000181a187210 */ /* 0x000fe40007ffe011 */
[C-C-:B------:R-:W-:Y:S02]  /*5a80*/  SHF.R.W.U32 R16, R27.reuse, 0x2, R27.reuse ;  /* 0x000000021b107819 */ /* 0x140fe40000001e1b */
[C-C-:B------:R-:W-:Y:S02]  /*5a90*/  SHF.R.W.U32 R17, R27.reuse, 0xd, R27.reuse ;  /* 0x0000000d1b117819 */ /* 0x140fe40000001e1b */
[----:B------:R-:W-:Y:S02]  /*5aa0*/  SHF.R.W.U32 R20, R27, 0x16, R27 ;  /* 0x000000161b147819 */ /* 0x000fe40000001e1b */
[----:B------:R-:W-:-:S02]  /*5ab0*/  IADD3 R19, PT, PT, R24, R19, R18 ;  /* 0x0000001318137210 */ /* 0x000fc40007ffe012 */
[----:B------:R-:W-:Y:S02]  /*5ac0*/  LOP3.LUT R17, R20, R16, R17, 0x96, !PT ;  /* 0x0000001014117212 */ /* 0x000fe400078e9611 */
[----:B------:R-:W-:Y:S01]  /*5ad0*/  LOP3.LUT R18, R27, R11, R12, 0xe8, !PT ;  /* 0x0000000b1b127212 */ /* 0x000fe200078ee80c */
[----:B------:R-:W-:-:S05]  /*5ae0*/  VIADD R20, R19, 0xc67178f2 ;  /* 0xc67178f213147836 */ /* 0x000fca0000000000 */
[C---:B------:R-:W-:Y:S02]  /*5af0*/  IADD3 R16, PT, PT, R20.reuse, R18, R17 ;  /* 0x0000001214107210 */ /* 0x040fe40007ffe011 */
[----:B------:R-:W-:-:S03]  /*5b00*/  IADD3 R15, PT, PT, R20, 0x510e527f, R15 ;  /* 0x510e527f140f7810 */ /* 0x000fc60007ffe00f */
[----:B------:R-:W-:Y:S01]  /*5b10*/  VIADD R16, R16, 0x6a09e667 ;  /* 0x6a09e66710107836 */ /* 0x000fe20000000000 */
[----:B------:R-:W-:-:S04]  /*5b20*/  SHF.R.U32.HI R20, RZ, 0x8, R15 ;  /* 0x00000008ff147819 */ /* 0x000fc8000001160f */
[--C-:B------:R-:W-:Y:S02]  /*5b30*/  SHF.R.U32.HI R18, RZ, 0x10, R16.reuse ;  /* 0x00000010ff127819 */ /* 0x100fe40000011610 */
[--C-:B------:R-:W-:Y:S02]  /*5b40*/  SHF.R.U32.HI R17, RZ, 0x18, R16.reuse ;  /* 0x00000018ff117819 */ /* 0x100fe40000011610 */
[----:B------:R-:W-:Y:S02]  /*5b50*/  SHF.R.U32.HI R19, RZ, 0x8, R16 ;  /* 0x00000008ff137819 */ /* 0x000fe40000011610 */
[----:B------:R-:W-:Y:S02]  /*5b60*/  LOP3.LUT R18, R18, 0xff, RZ, 0xc0, !PT ;  /* 0x000000ff12127812 */ /* 0x000fe400078ec0ff */
[----:B------:R-:W-:Y:S02]  /*5b70*/  LOP3.LUT R19, R19, 0xff, RZ, 0xc0, !PT ;  /* 0x000000ff13137812 */ /* 0x000fe400078ec0ff */
[----:B------:R-:W-:Y:S01]  /*5b80*/  LOP3.LUT R24, R16, 0xff, RZ, 0xc0, !PT ;  /* 0x000000ff10187812 */ /* 0x000fe200078ec0ff */
[----:B------:R-:W-:Y:S01]  /*5b90*/  IMAD R18, R17, 0x1f, R18 ;  /* 0x0000001f11127824 */ /* 0x000fe200078e0212 */
[----:B------:R-:W-:Y:S01]  /*5ba0*/  LOP3.LUT R20, R20, 0xff, RZ, 0xc0, !PT ;  /* 0x000000ff14147812 */ /* 0x000fe200078ec0ff */
[----:B------:R-:W-:-:S02]  /*5bb0*/  VIADD R17, R27, 0xbb67ae85 ;  /* 0xbb67ae851b117836 */ /* 0x000fc40000000000 */
[----:B------:R-:W-:-:S03]  /*5bc0*/  IMAD R21, R18, 0x1f, R19 ;  /* 0x0000001f12157824 */ /* 0x000fc600078e0213 */
[--C-:B------:R-:W-:Y:S01]  /*5bd0*/  SHF.R.U32.HI R18, RZ, 0x18, R17.reuse ;  /* 0x00000018ff127819 */ /* 0x100fe20000011611 */
[----:B------:R-:W-:Y:S01]  /*5be0*/  IMAD R25, R21, 0x1f, R24 ;  /* 0x0000001f15197824 */ /* 0x000fe200078e0218 */
[--C-:B------:R-:W-:Y:S02]  /*5bf0*/  SHF.R.U32.HI R19, RZ, 0x10, R17.reuse ;  /* 0x00000010ff137819 */ /* 0x100fe40000011611 */
[----:B------:R-:W-:Y:S01]  /*5c00*/  SHF.R.U32.HI R21, RZ, 0x8, R17 ;  /* 0x00000008ff157819 */ /* 0x000fe20000011611 */
[----:B------:R-:W-:Y:S01]  /*5c10*/  IMAD R18, R25, 0x1f, R18 ;  /* 0x0000001f19127824 */ /* 0x000fe200078e0212 */
[----:B------:R-:W-:Y:S01]  /*5c20*/  LOP3.LUT R19, R19, 0xff, RZ, 0xc0, !PT ;  /* 0x000000ff13137812 */ /* 0x000fe200078ec0ff */
[----:B------:R-:W1:Y:S01]  /*5c30*/  I2F.U32.RP R25, UR6 ;  /* 0x0000000600197d06 */ /* 0x000e620008209000 */
[----:B------:R-:W-:Y:S02]  /*5c40*/  LOP3.LUT R24, R21, 0xff, RZ, 0xc0, !PT ;  /* 0x000000ff15187812 */ /* 0x000fe400078ec0ff */
[----:B------:R-:W-:Y:S01]  /*5c50*/  LOP3.LUT R21, R17, 0xff, RZ, 0xc0, !PT ;  /* 0x000000ff11157812 */ /* 0x000fe200078ec0ff */
[----:B------:R-:W-:-:S02]  /*5c60*/  IMAD R19, R18, 0x1f, R19 ;  /* 0x0000001f12137824 */ /* 0x000fc400078e0213 */
[----:B------:R-:W-:Y:S02]  /*5c70*/  VIADD R18, R11, 0x3c6ef372 ;  /* 0x3c6ef3720b127836 */ /* 0x000fe40000000000 */
[----:B------:R-:W-:-:S03]  /*5c80*/  IMAD R24, R19, 0x1f, R24 ;  /* 0x0000001f13187824 */ /* 0x000fc600078e0218 */
[--C-:B------:R-:W-:Y:S01]  /*5c90*/  SHF.R.U32.HI R11, RZ, 0x18, R18.reuse ;  /* 0x00000018ff0b7819 */ /* 0x100fe20000011612 */
[----:B------:R-:W-:Y:S01]  /*5ca0*/  IMAD R24, R24, 0x1f, R21 ;  /* 0x0000001f18187824 */ /* 0x000fe200078e0215 */
[--C-:B------:R-:W-:Y:S02]  /*5cb0*/  SHF.R.U32.HI R19, RZ, 0x10, R18.reuse ;  /* 0x00000010ff137819 */ /* 0x100fe40000011612 */
[----:B------:R-:W-:Y:S01]  /*5cc0*/  SHF.R.U32.HI R21, RZ, 0x8, R18 ;  /* 0x00000008ff157819 */ /* 0x000fe20000011612 */
[----:B------:R-:W-:Y:S01]  /*5cd0*/  IMAD R11, R24, 0x1f, R11 ;  /* 0x0000001f180b7824 */ /* 0x000fe200078e020b */
[----:B------:R-:W-:Y:S01]  /*5ce0*/  LOP3.LUT R26, R19, 0xff, RZ, 0xc0, !PT ;  /* 0x000000ff131a7812 */ /* 0x000fe200078ec0ff */
[----:B------:R-:W-:Y:S01]  /*5cf0*/  VIADD R19, R12, 0xa54ff53a ;  /* 0xa54ff53a0c137836 */ /* 0x000fe20000000000 */
[----:B------:R-:W-:Y:S01]  /*5d00*/  LOP3.LUT R24, R21, 0xff, RZ, 0xc0, !PT ;  /* 0x000000ff15187812 */ /* 0x000fe200078ec0ff */
[----:B-1----:R-:W1:Y:S01]  /*5d10*/  MUFU.RCP R25, R25 ;  /* 0x0000001900197308 */ /* 0x002e620000001000 */
[----:B------:R-:W-:Y:S01]  /*5d20*/  LOP3.LUT R21, R18, 0xff, RZ, 0xc0, !PT ;  /* 0x000000ff12157812 */ /* 0x000fe200078ec0ff */
[----:B------:R-:W-:Y:S01]  /*5d30*/  IMAD R11, R11, 0x1f, R26 ;  /* 0x0000001f0b0b7824 */ /* 0x000fe200078e021a */
[----:B------:R-:W-:-:S03]  /*5d40*/  SHF.R.U32.HI R12, RZ, 0x10, R19 ;  /* 0x00000010ff0c7819 */ /* 0x000fc60000011613 */
[----:B------:R-:W-:Y:S01]  /*5d50*/  IMAD R24, R11, 0x1f, R24 ;  /* 0x0000001f0b187824 */ /* 0x000fe200078e0218 */
[----:B------:R-:W-:Y:S02]  /*5d60*/  SHF.R.U32.HI R11, RZ, 0x18, R19 ;  /* 0x00000018ff0b7819 */ /* 0x000fe40000011613 */
[----:B------:R-:W-:Y:S01]  /*5d70*/  LOP3.LUT R12, R12, 0xff, RZ, 0xc0, !PT ;  /* 0x000000ff0c0c7812 */ /* 0x000fe200078ec0ff */
[----:B------:R-:W-:Y:S01]  /*5d80*/  IMAD R24, R24, 0x1f, R21 ;  /* 0x0000001f18187824 */ /* 0x000fe200078e0215 */
[----:B------:R-:W-:-:S03]  /*5d90*/  SHF.R.U32.HI R21, RZ, 0x8, R19 ;  /* 0x00000008ff157819 */ /* 0x000fc60000011613 */
[----:B------:R-:W-:Y:S01]  /*5da0*/  IMAD R11, R24, 0x1f, R11 ;  /* 0x0000001f180b7824 */ /* 0x000fe200078e020b */
[----:B------:R-:W-:Y:S02]  /*5db0*/  LOP3.LUT R24, R21, 0xff, RZ, 0xc0, !PT ;  /* 0x000000ff15187812 */ /* 0x000fe400078ec0ff */
[----:B------:R-:W-:Y:S01]  /*5dc0*/  LOP3.LUT R21, R19, 0xff, RZ, 0xc0, !PT ;  /* 0x000000ff13157812 */ /* 0x000fe200078ec0ff */
[----:B------:R-:W-:Y:S01]  /*5dd0*/  IMAD R11, R11, 0x1f, R12 ;  /* 0x0000001f0b0b7824 */ /* 0x000fe200078e020c */
[--C-:B------:R-:W-:Y:S01]  /*5de0*/  SHF.R.U32.HI R12, RZ, 0x10, R15.reuse ;  /* 0x00000010ff0c7819 */ /* 0x100fe2000001160f */
[----:B-1----:R-:W-:Y:S02]  /*5df0*/  VIADD R26, R25, 0xffffffe ;  /* 0x0ffffffe191a7836 */ /* 0x002fe40000000000 */
[----:B------:R-:W-:Y:S01]  /*5e00*/  IMAD R24, R11, 0x1f, R24 ;  /* 0x0000001f0b187824 */ /* 0x000fe200078e0218 */
[----:B------:R-:W-:Y:S02]  /*5e10*/  SHF.R.U32.HI R11, RZ, 0x18, R15 ;  /* 0x00000018ff0b7819 */ /* 0x000fe4000001160f */
[----:B------:R-:W-:Y:S01]  /*5e20*/  LOP3.LUT R12, R12, 0xff, RZ, 0xc0, !PT ;  /* 0x000000ff0c0c7812 */ /* 0x000fe200078ec0ff */
[----:B------:R-:W-:Y:S01]  /*5e30*/  IMAD R24, R24, 0x1f, R21 ;  /* 0x0000001f18187824 */ /* 0x000fe200078e0215 */
[----:B------:R-:W-:-:S03]  /*5e40*/  LOP3.LUT R21, R15, 0xff, RZ, 0xc0, !PT ;  /* 0x000000ff0f157812 */ /* 0x000fc600078ec0ff */
[----:B------:R-:W-:-:S04]  /*5e50*/  IMAD R11, R24, 0x1f, R11 ;  /* 0x0000001f180b7824 */ /* 0x000fc800078e020b */
[----:B------:R-:W-:Y:S01]  /*5e60*/  IMAD R11, R11, 0x1f, R12 ;  /* 0x0000001f0b0b7824 */ /* 0x000fe200078e020c */
[----:B------:R-:W-:-:S03]  /*5e70*/  SHF.R.U32.HI R12, RZ, 0x10, R22 ;  /* 0x00000010ff0c7819 */ /* 0x000fc60000011616 */
[----:B------:R-:W-:Y:S01]  /*5e80*/  IMAD R20, R11, 0x1f, R20 ;  /* 0x0000001f0b147824 */ /* 0x000fe200078e0214 */
[--C-:B------:R-:W-:Y:S02]  /*5e90*/  SHF.R.U32.HI R11, RZ, 0x18, R22.reuse ;  /* 0x00000018ff0b7819 */ /* 0x100fe40000011616 */
[----:B------:R-:W-:Y:S01]  /*5ea0*/  LOP3.LUT R12, R12, 0xff, RZ, 0xc0, !PT ;  /* 0x000000ff0c0c7812 */ /* 0x000fe200078ec0ff */
[----:B------:R-:W-:Y:S01]  /*5eb0*/  IMAD R24, R20, 0x1f, R21 ;  /* 0x0000001f14187824 */ /* 0x000fe200078e0215 */
[----:B------:R-:W-:-:S03]  /*5ec0*/  SHF.R.U32.HI R20, RZ, 0x8, R22 ;  /* 0x00000008ff147819 */ /* 0x000fc60000011616 */
[----:B------:R-:W-:Y:S01]  /*5ed0*/  IMAD R11, R24, 0x1f, R11 ;  /* 0x0000001f180b7824 */ /* 0x000fe200078e020b */
[----:B------:R-:W-:Y:S01]  /*5ee0*/  LOP3.LUT R24, R20, 0xff, RZ, 0xc0, !PT ;  /* 0x000000ff14187812 */ /* 0x000fe200078ec0ff */
[----:B------:R-:W-:Y:S01]  /*5ef0*/  VIADD R20, R13, 0x1f83d9ab ;  /* 0x1f83d9ab0d147836 */ /* 0x000fe20000000000 */
[----:B------:R-:W-:Y:S01]  /*5f00*/  LOP3.LUT R13, R22, 0xff, RZ, 0xc0, !PT ;  /* 0x000000ff160d7812 */ /* 0x000fe200078ec0ff */
[----:B------:R-:W-:-:S03]  /*5f10*/  IMAD R11, R11, 0x1f, R12 ;  /* 0x0000001f0b0b7824 */ /* 0x000fc600078e020c */
[----:B------:R-:W-:Y:S01]  /*5f20*/  SHF.R.U32.HI R12, RZ, 0x10, R20 ;  /* 0x00000010ff0c7819 */ /* 0x000fe20000011614 */
[----:B------:R-:W-:Y:S01]  /*5f30*/  IMAD R24, R11, 0x1f, R24 ;  /* 0x0000001f0b187824 */ /* 0x000fe200078e0218 */
[--C-:B------:R-:W-:Y:S02]  /*5f40*/  SHF.R.U32.HI R11, RZ, 0x18, R20.reuse ;  /* 0x00000018ff0b7819 */ /* 0x100fe40000011614 */
[----:B------:R-:W-:Y:S01]  /*5f50*/  SHF.R.U32.HI R21, RZ, 0x8, R20 ;  /* 0x00000008ff157819 */ /* 0x000fe20000011614 */
[----:B------:R-:W-:Y:S01]  /*5f60*/  IMAD R24, R24, 0x1f, R13 ;  /* 0x0000001f18187824 */ /* 0x000fe200078e020d */
[----:B------:R-:W-:Y:S01]  /*5f70*/  LOP3.LUT R25, R12, 0xff, RZ, 0xc0, !PT ;  /* 0x000000ff0c197812 */ /* 0x000fe200078ec0ff */
[----:B------:R-:W1:Y:S01]  /*5f80*/  F2I.FTZ.U32.TRUNC.NTZ R13, R26 ;  /* 0x0000001a000d7305 */ /* 0x000e62000021f000 */
[----:B------:R-:W-:Y:S01]  /*5f90*/  LOP3.LUT R21, R21, 0xff, RZ, 0xc0, !PT ;  /* 0x000000ff15157812 */ /* 0x000fe200078ec0ff */
[----:B------:R-:W-:Y:S01]  /*5fa0*/  IMAD R24, R24, 0x1f, R11 ;  /* 0x0000001f18187824 */ /* 0x000fe200078e020b */
[----:B------:R-:W-:Y:S01]  /*5fb0*/  LOP3.LUT R12, R20, 0xff, RZ, 0xc0, !PT ;  /* 0x000000ff140c7812 */ /* 0x000fe200078ec0ff */
[----:B------:R-:W-:-:S02]  /*5fc0*/  VIADD R11, R14, 0x5be0cd19 ;  /* 0x5be0cd190e0b7836 */ /* 0x000fc40000000000 */
[----:B------:R-:W-:-:S03]  /*5fd0*/  IMAD R24, R24, 0x1f, R25 ;  /* 0x0000001f18187824 */ /* 0x000fc600078e0219 */
[----:B------:R-:W-:Y:S01]  /*5fe0*/  PRMT R11, R11, 0x123, RZ ;  /* 0x000001230b0b7816 */ /* 0x000fe200000000ff */
[----:B------:R-:W-:-:S03]  /*5ff0*/  IMAD R21, R24, 0x1f, R21 ;  /* 0x0000001f18157824 */ /* 0x000fc600078e0215 */
[----:B------:R-:W-:Y:S01]  /*6000*/  LOP3.LUT R25, R11, 0xff, RZ, 0xc0, !PT ;  /* 0x000000ff0b197812 */ /* 0x000fe200078ec0ff */
[----:B------:R-:W-:Y:S01]  /*6010*/  IMAD R12, R21, 0x1f, R12 ;  /* 0x0000001f150c7824 */ /* 0x000fe200078e020c */
[----:B------:R-:W-:Y:S01]  /*6020*/  SHF.R.U32.HI R14, RZ, 0x8, R11 ;  /* 0x00000008ff0e7819 */ /* 0x000fe2000001160b */
[----:B-1----:R-:W-:Y:S01]  /*6030*/  IMAD.MOV R26, RZ, RZ, -R13 ;  /* 0x000000ffff1a7224 */ /* 0x002fe200078e0a0d */
[----:B------:R-:W-:Y:S01]  /*6040*/  SHF.R.U32.HI R24, RZ, 0x10, R11 ;  /* 0x00000010ff187819 */ /* 0x000fe2000001160b */
[----:B------:R-:W-:Y:S01]  /*6050*/  IMAD R12, R12, 0x1f, R25 ;  /* 0x0000001f0c0c7824 */ /* 0x000fe200078e0219 */
[----:B------:R-:W-:Y:S01]  /*6060*/  LOP3.LUT R21, R14, 0xff, RZ, 0xc0, !PT ;  /* 0x000000ff0e157812 */ /* 0x000fe200078ec0ff */
[----:B------:R-:W-:Y:S01]  /*6070*/  IMAD.MOV.U32 R14, RZ, RZ, R26 ;  /* 0x000000ffff0e7224 */ /* 0x000fe200078e001a */
[----:B------:R-:W-:-:S03]  /*6080*/  LOP3.LUT R25, R24, 0xff, RZ, 0xc0, !PT ;  /* 0x000000ff18197812 */ /* 0x000fc600078ec0ff */
[----:B------:R-:W-:Y:S02]  /*6090*/  IMAD R12, R12, 0x1f, R21 ;  /* 0x0000001f0c0c7824 */ /* 0x000fe400078e0215 */
[----:B------:R-:W-:Y:S01]  /*60a0*/  IMAD R21, R14, UR6, RZ ;  /* 0x000000060e157c24 */ /* 0x000fe2000f8e02ff */
[----:B------:R-:W-:Y:S01]  /*60b0*/  SHF.R.U32.HI R14, RZ, 0x18, R11 ;  /* 0x00000018ff0e7819 */ /* 0x000fe2000001160b */
[----:B------:R-:W-:Y:S02]  /*60c0*/  IMAD R25, R12, 0x1f, R25 ;  /* 0x0000001f0c197824 */ /* 0x000fe400078e0219 */
[----:B------:R-:W-:Y:S02]  /*60d0*/  IMAD.MOV.U32 R12, RZ, RZ, RZ ;  /* 0x000000ffff0c7224 */ /* 0x000fe400078e00ff */
[----:B------:R-:W-:Y:S02]  /*60e0*/  IMAD R14, R25, 0x1f, R14 ;  /* 0x0000001f190e7824 */ /* 0x000fe400078e020e */
[----:B------:R-:W-:Y:S01]  /*60f0*/  IMAD.HI.U32 R13, R13, R21, R12 ;  /* 0x000000150d0d7227 */ /* 0x000fe200078e000c */
[----:B------:R-:W1:Y:S01]  /*6100*/  LDC.64 R24, c[0x0][0x3c0] ;  /* 0x0000f000ff187b82 */ /* 0x000e620000000a00 */
[----:B------:R-:W-:-:S04]  /*6110*/  LOP3.LUT R12, RZ, UR6, RZ, 0x33, !PT ;  /* 0x00000006ff0c7c12 */ /* 0x000fc8000f8e33ff */
[----:B------:R-:W-:-:S04]  /*6120*/  IMAD.HI.U32 R13, R13, R14, RZ ;  /* 0x0000000e0d0d7227 */ /* 0x000fc800078e00ff */
[----:B------:R-:W-:-:S04]  /*6130*/  IMAD.MOV R13, RZ, RZ, -R13 ;  /* 0x000000ffff0d7224 */ /* 0x000fc800078e0a0d */
[----:B------:R-:W-:-:S05]  /*6140*/  IMAD R13, R13, UR6, R14 ;  /* 0x000000060d0d7c24 */ /* 0x000fca000f8e020e */
[----:B------:R-:W-:-:S13]  /*6150*/  ISETP.GE.U32.AND P0, PT, R13, UR6, PT ;  /* 0x000000060d007c0c */ /* 0x000fda000bf06070 */
[----:B------:R-:W-:-:S05]  /*6160*/  @P0 VIADD R13, R13, -UR6 ;  /* 0x800000060d0d0c36 */ /* 0x000fca0008000000 */
[----:B------:R-:W-:-:S13]  /*6170*/  ISETP.GE.U32.AND P0, PT, R13, UR6, PT ;  /* 0x000000060d007c0c */ /* 0x000fda000bf06070 */
[----:B------:R-:W-:-:S05]  /*6180*/  @P0 VIADD R13, R13, -UR6 ;  /* 0x800000060d0d0c36 */ /* 0x000fca0008000000 */
[----:B------:R-:W-:-:S05]  /*6190*/  SEL R13, R12, R13, !P1 ;  /* 0x0000000d0c0d7207 */ /* 0x000fca0004800000 */
[----:B-1----:R-:W-:-:S06]  /*61a0*/  IMAD.WIDE R24, R13, 0x4, R24 ;  /* 0x000000040d187825 */ /* 0x002fcc00078e0218 */
[----:B------:R-:W2:Y:S01]  /*61b0*/  LDG.E R24, desc[UR10][R24.64] ;  /* 0x0000000a18187981 */ /* 0x000ea2000c1e1900 */
[----:B------:R-:W-:Y:S01]  /*61c0*/  BSSY.RECONVERGENT B0, `(.L_x_2) ;  /* 0x00000a5000007945 */ /* 0x000fe20003800200 */
[----:B--2---:R-:W-:-:S13]  /*61d0*/  ISETP.NE.AND P0, PT, R24, -0x1, PT ;  /* 0xffffffff1800780c */ /* 0x004fda0003f05270 */
[----:B0-----:R-:W-:Y:S05]  /*61e0*/  @!P0 BRA `(.L_x_3) ;  /* 0x0000000800888947 */ /* 0x001fea0003800000 */
[----:B------:R-:W-:Y:S02]  /*61f0*/  PRMT R16, R16, 0x123, RZ ;  /* 0x0000012310107816 */ /* 0x000fe400000000ff */
[----:B------:R-:W-:Y:S02]  /*6200*/  ISETP.NE.AND P0, PT, RZ, UR6, PT ;  /* 0x00000006ff007c0c */ /* 0x000fe4000bf05270 */
[----:B------:R-:W-:Y:S02]  /*6210*/  PRMT R17, R17, 0x123, RZ ;  /* 0x0000012311117816 */ /* 0x000fe400000000ff */
[----:B------:R-:W-:Y:S02]  /*6220*/  PRMT R18, R18, 0x123, RZ ;  /* 0x0000012312127816 */ /* 0x000fe400000000ff */
[----:B------:R-:W-:Y:S02]  /*6230*/  PRMT R19, R19, 0x123, RZ ;  /* 0x0000012313137816 */ /* 0x000fe400000000ff */
[----:B------:R-:W-:-:S02]  /*6240*/  PRMT R21, R15, 0x123, RZ ;  /* 0x000001230f157816 */ /* 0x000fc400000000ff */
[----:B------:R-:W-:Y:S02]  /*6250*/  PRMT R22, R22, 0x123, RZ ;  /* 0x0000012316167816 */ /* 0x000fe400000000ff */
[----:B------:R-:W-:-:S07]  /*6260*/  PRMT R20, R20, 0x123, RZ ;  /* 0x0000012314147816 */ /* 0x000fce00000000ff */
.L_x_6:
[----:B------:R-:W-:-:S05]  /*6270*/  IMAD.SHL.U32 R15, R24, 0x20, RZ ;  /* 0x00000020180f7824 */ /* 0x000fca00078e00ff */
[----:B------:R-:W-:-:S04]  /*6280*/  IADD3 R14, P1, PT, R15, UR8, RZ ;  /* 0x000000080f0e7c10 */ /* 0x000fc8000ff3e0ff */
[----:B------:R-:W-:-:S05]  /*6290*/  LEA.HI.X.SX32 R15, R15, UR9, 0x1, P1 ;  /* 0x000000090f0f7c11 */ /* 0x000fca00088f0eff */
[----:B------:R-:W2:Y:S01]  /*62a0*/  LDG.E R25, desc[UR10][R14.64] ;  /* 0x0000000a0e197981 */ /* 0x000ea2000c1e1900 */
[----:B------:R-:W-:Y:S01]  /*62b0*/  BSSY.RECONVERGENT B1, `(.L_x_4) ;  /* 0x000007a000017945 */ /* 0x000fe20003800200 */
[----:B--2---:R-:W-:-:S13]  /*62c0*/  ISETP.NE.AND P1, PT, R16, R25, PT ;  /* 0x000000191000720c */ /* 0x004fda0003f25270 */
[----:B------:R-:W-:Y:S05]  /*62d0*/  @P1 BRA `(.L_x_5) ;  /* 0x0000000400dc1947 */ /* 0x000fea0003800000 */
[----:B------:R-:W2:Y:S02]  /*62e0*/  LDG.E R26, desc[UR10][R14.64+0x4] ;  /* 0x0000040a0e1a7981 */ /* 0x000ea4000c1e1900 */
        /* <DEDUP_REMOVED lines=20> */
[----:B------:R-:W0:Y:S01]  /*6430*/  S2R R25, SR_LANEID ;  /* 0x0000000000197919 */ /* 0x000e220000000000 */
[----:B------:R-:W-:Y:S01]  /*6440*/  VOTEU.ANY UR5, UPT, PT ;  /* 0x0000000000057886 */ /* 0x000fe200038e0100 */
[----:B------:R-:W1:Y:S01]  /*6450*/  LDC.64 R14, c[0x0][0x3b8] ;  /* 0x0000ee00ff0e7b82 */ /* 0x000e620000000a00 */
[----:B------:R-:W0:Y:S08]  /*6460*/  FLO.U32 R26, UR5 ;  /* 0x00000005001a7d00 */ /* 0x000e3000080e0000 */
[----:B------:R-:W1:Y:S01]  /*6470*/  POPC R27, UR5 ;  /* 0x00000005001b7d09 */ /* 0x000e620008000000 */
[----:B0-----:R-:W-:-:S13]  /*6480*/  ISETP.EQ.U32.AND P1, PT, R26, R25, PT ;  /* 0x000000191a00720c */ /* 0x001fda0003f22070 */
[----:B-1----:R-:W2:Y:S01]  /*6490*/  @P1 ATOMG.E.ADD.STRONG.GPU PT, R15, desc[UR10][R14.64], R27 ;  /* 0x8000001b0e0f19a8 */ /* 0x002ea200081ef10a */
[----:B------:R-:W0:Y:S02]  /*64a0*/  S2R R28, SR_LTMASK ;  /* 0x00000000001c7919 */ /* 0x000e240000003900 */
[----:B0-----:R-:W-:-:S06]  /*64b0*/  LOP3.LUT R28, R28, UR5, RZ, 0xc0, !PT ;  /* 0x000000051c1c7c12 */ /* 0x001fcc000f8ec0ff */
[----:B------:R-:W0:Y:S01]  /*64c0*/  POPC R28, R28 ;  /* 0x0000001c001c7309 */ /* 0x000e220000000000 */
[----:B--2---:R-:W0:Y:S02]  /*64d0*/  SHFL.IDX PT, R25, R15, R26, 0x1f ;  /* 0x00001f1a0f197589 */ /* 0x004e2400000e0000 */
[----:B0-----:R-:W-:-:S05]  /*64e0*/  IMAD.IADD R25, R25, 0x1, R28 ;  /* 0x0000000119197824 */ /* 0x001fca00078e021c */
[----:B------:R-:W-:-:S13]  /*64f0*/  ISETP.GT.AND P1, PT, R25, 0x3e7, PT ;  /* 0x000003e71900780c */ /* 0x000fda0003f24270 */
[----:B------:R-:W-:Y:S05]  /*6500*/  @P1 BRA `(.L_x_5) ;  /* 0x0000000400501947 */ /* 0x000fea0003800000 */
[----:B------:R-:W0:Y:S01]  /*6510*/  LDC.64 R14, c[0x0][0x3b0] ;  /* 0x0000ec00ff0e7b82 */ /* 0x000e220000000a00 */
[--C-:B------:R-:W-:Y:S01]  /*6520*/  SHF.R.U32.HI R31, RZ, 0x8, R23.reuse ;  /* 0x00000008ff1f7819 */ /* 0x100fe20000011617 */
[----:B------:R-:W-:Y:S01]  /*6530*/  IMAD.U32 R26, RZ, RZ, UR12 ;  /* 0x0000000cff1a7e24 */ /* 0x000fe2000f8e00ff */
[--C-:B------:R-:W-:Y:S01]  /*6540*/  SHF.R.U32.HI R27, RZ, 0x10, R16.reuse ;  /* 0x00000010ff1b7819 */ /* 0x100fe20000011610 */
[----:B------:R-:W-:Y:S01]  /*6550*/  IMAD.U32 R28, RZ, RZ, UR12 ;  /* 0x0000000cff1c7e24 */ /* 0x000fe2000f8e00ff */
[--C-:B------:R-:W-:Y:S02]  /*6560*/  SHF.R.U32.HI R41, RZ, 0x10, R23.reuse ;  /* 0x00000010ff297819 */ /* 0x100fe40000011617 */
[----:B------:R-:W-:Y:S02]  /*6570*/  SHF.R.U32.HI R43, RZ, 0x18, R23 ;  /* 0x00000018ff2b7819 */ /* 0x000fe40000011617 */
[----:B------:R-:W-:Y:S02]  /*6580*/  SHF.R.U32.HI R29, RZ, 0x8, R16 ;  /* 0x00000008ff1d7819 */ /* 0x000fe40000011610 */
[----:B------:R-:W-:-:S02]  /*6590*/  SHF.R.U32.HI R33, RZ, 0x10, R17 ;  /* 0x00000010ff217819 */ /* 0x000fc40000011611 */
[----:B------:R-:W-:Y:S02]  /*65a0*/  SHF.R.U32.HI R35, RZ, 0x8, R17 ;  /* 0x00000008ff237819 */ /* 0x000fe40000011611 */
[--C-:B------:R-:W-:Y:S02]  /*65b0*/  SHF.R.U32.HI R37, RZ, 0x18, R18.reuse ;  /* 0x00000018ff257819 */ /* 0x100fe40000011612 */
[----:B------:R-:W-:Y:S01]  /*65c0*/  SHF.R.U32.HI R39, RZ, 0x10, R18 ;  /* 0x00000010ff277819 */ /* 0x000fe20000011612 */
[----:B0-----:R-:W-:Y:S01]  /*65d0*/  IMAD.WIDE R14, R25, 0x40, R14 ;  /* 0x00000040190e7825 */ /* 0x001fe200078e020e */
[----:B------:R-:W-:-:S04]  /*65e0*/  SHF.R.U32.HI R25, RZ, 0x18, R16 ;  /* 0x00000018ff197819 */ /* 0x000fc80000011610 */
[----:B------:R0:W-:Y:S04]  /*65f0*/  STG.E.U8 desc[UR10][R14.64+0x2c], R31 ;  /* 0x00002c1f0e007986 */ /* 0x0001e8000c10110a */
[----:B------:R1:W-:Y:S04]  /*6600*/  STG.E.U8 desc[UR10][R14.64+0xa], R25 ;  /* 0x00000a190e007986 */ /* 0x0003e8000c10110a */
[----:B------:R2:W-:Y:S01]  /*6610*/  STG.E.U8 desc[UR10][R14.64+0x9], R27 ;  /* 0x0000091b0e007986 */ /* 0x0005e2000c10110a */
[----:B0-----:R-:W-:-:S03]  /*6620*/  SHF.R.U32.HI R31, RZ, 0x18, R17 ;  /* 0x00000018ff1f7819 */ /* 0x001fc60000011611 */
[----:B------:R0:W-:Y:S01]  /*6630*/  STG.E.U8 desc[UR10][R14.64+0x2d], R41 ;  /* 0x00002d290e007986 */ /* 0x0001e2000c10110a */
[----:B-1----:R-:W-:-:S03]  /*6640*/  SHF.R.U32.HI R25, RZ, 0x8, R18 ;  /* 0x00000008ff197819 */ /* 0x002fc60000011612 */
[----:B------:R1:W-:Y:S01]  /*6650*/  STG.E.U8 desc[UR10][R14.64+0x2e], R43 ;  /* 0x00002e2b0e007986 */ /* 0x0003e2000c10110a */
[----:B--2---:R-:W-:-:S03]  /*6660*/  SHF.R.U32.HI R27, RZ, 0x18, R19 ;  /* 0x00000018ff1b7819 */ /* 0x004fc60000011613 */
[----:B------:R2:W-:Y:S04]  /*6670*/  STG.E.U8 desc[UR10][R14.64+0x8], R29 ;  /* 0x0000081d0e007986 */ /* 0x0005e8000c10110a */
[----:B------:R3:W-:Y:S01]  /*6680*/  STG.E.U8 desc[UR10][R14.64+0xe], R31 ;  /* 0x00000e1f0e007986 */ /* 0x0007e2000c10110a */
[----:B0-----:R-:W-:-:S03]  /*6690*/  SHF.R.U32.HI R41, RZ, 0x8, R19 ;  /* 0x00000008ff297819 */ /* 0x001fc60000011613 */
[----:B------:R0:W-:Y:S01]  /*66a0*/  STG.E.U8 desc[UR10][R14.64+0xd], R33 ;  /* 0x00000d210e007986 */ /* 0x0001e2000c10110a */
[----:B-1----:R-:W-:-:S03]  /*66b0*/  SHF.R.U32.HI R43, RZ, 0x18, R21 ;  /* 0x00000018ff2b7819 */ /* 0x002fc60000011615 */
[----:B------:R1:W-:Y:S01]  /*66c0*/  STG.E.U8 desc[UR10][R14.64+0xc], R35 ;  /* 0x00000c230e007986 */ /* 0x0003e2000c10110a */
[----:B--2---:R-:W-:-:S03]  /*66d0*/  SHF.R.U32.HI R29, RZ, 0x10, R19 ;  /* 0x00000010ff1d7819 */ /* 0x004fc60000011613 */
[----:B------:R2:W-:Y:S01]  /*66e0*/  STG.E.U8 desc[UR10][R14.64+0x10], R25 ;  /* 0x000010190e007986 */ /* 0x0005e2000c10110a */
[----:B---3--:R-:W-:-:S03]  /*66f0*/  SHF.R.U32.HI R31, RZ, 0x10, R21 ;  /* 0x00000010ff1f7819 */ /* 0x008fc60000011615 */
[----:B------:R3:W-:Y:S01]  /*6700*/  STG.E.U8 desc[UR10][R14.64+0x16], R27 ;  /* 0x0000161b0e007986 */ /* 0x0007e2000c10110a */
[----:B0-----:R-:W-:-:S03]  /*6710*/  SHF.R.U32.HI R33, RZ, 0x8, R21 ;  /* 0x00000008ff217819 */ /* 0x001fc60000011615 */
[----:B------:R0:W-:Y:S01]  /*6720*/  STG.E desc[UR10][R14.64+0x30], R24 ;  /* 0x000030180e007986 */ /* 0x0001e2000c10190a */
[----:B-1----:R-:W-:Y:S02]  /*6730*/  SHF.R.U32.HI R35, RZ, 0x18, R22 ;  /* 0x00000018ff237819 */ /* 0x002fe40000011616 */
[--C-:B--2---:R-:W-:Y:S01]  /*6740*/  SHF.R.U32.HI R25, RZ, 0x18, R20.reuse ;  /* 0x00000018ff197819 */ /* 0x104fe20000011614 */
[----:B------:R1:W-:Y:S01]  /*6750*/  STG.E.U8 desc[UR10][R14.64+0x12], R37 ;  /* 0x000012250e007986 */ /* 0x0003e2000c10110a */
[----:B---3--:R-:W-:-:S03]  /*6760*/  SHF.R.U32.HI R27, RZ, 0x10, R20 ;  /* 0x00000010ff1b7819 */ /* 0x008fc60000011614 */
[----:B------:R2:W-:Y:S01]  /*6770*/  STG.E.U8 desc[UR10][R14.64+0x11], R39 ;  /* 0x000011270e007986 */ /* 0x0005e2000c10110a */
[----:B0-----:R-:W-:-:S03]  /*6780*/  IMAD.U32 R24, RZ, RZ, UR12 ;  /* 0x0000000cff187e24 */ /* 0x001fc6000f8e00ff */
[----:B------:R0:W-:Y:S04]  /*6790*/  STG.E.U8 desc[UR10][R14.64+0x15], R29 ;  /* 0x0000151d0e007986 */ /* 0x0001e8000c10110a */
[----:B------:R3:W-:Y:S01]  /*67a0*/  STG.E.U8 desc[UR10][R14.64+0x14], R41 ;  /* 0x000014290e007986 */ /* 0x0007e2000c10110a */
[----:B-1----:R-:W-:-:S03]  /*67b0*/  SHF.R.U32.HI R37, RZ, 0x10, R22 ;  /* 0x00000010ff257819 */ /* 0x002fc60000011616 */
[----:B------:R1:W-:Y:S01]  /*67c0*/  STG.E.U8 desc[UR10][R14.64+0x1a], R43 ;  /* 0x00001a2b0e007986 */ /* 0x0003e2000c10110a */
[----:B--2---:R-:W-:-:S03]  /*67d0*/  SHF.R.U32.HI R39, RZ, 0x8, R22 ;  /* 0x00000008ff277819 */ /* 0x004fc60000011616 */
[----:B------:R2:W-:Y:S01]  /*67e0*/  STG.E.U8 desc[UR10][R14.64+0x19], R31 ;  /* 0x0000191f0e007986 */ /* 0x0005e2000c10110a */
[----:B0-----:R-:W-:-:S03]  /*67f0*/  SHF.R.U32.HI R29, RZ, 0x8, R20 ;  /* 0x00000008ff1d7819 */ /* 0x001fc60000011614 */
[----:B------:R0:W-:Y:S01]  /*6800*/  STG.E.U8 desc[UR10][R14.64+0x18], R33 ;  /* 0x000018210e007986 */ /* 0x0001e2000c10110a */
[----:B---3--:R-:W-:-:S03]  /*6810*/  SHF.R.U32.HI R41, RZ, 0x18, R11 ;  /* 0x00000018ff297819 */ /* 0x008fc6000001160b */
[----:B------:R3:W-:Y:S01]  /*6820*/  STG.E.U8 desc[UR10][R14.64+0x1e], R35 ;  /* 0x00001e230e007986 */ /* 0x0007e2000c10110a */
[----:B-1----:R-:W-:-:S03]  /*6830*/  SHF.R.U32.HI R43, RZ, 0x10, R11 ;  /* 0x00000010ff2b7819 */ /* 0x002fc6000001160b */
[----:B------:R1:W-:Y:S01]  /*6840*/  STG.E.U8 desc[UR10][R14.64+0x22], R25 ;  /* 0x000022190e007986 */ /* 0x0003e2000c10110a */
[----:B--2---:R-:W-:-:S03]  /*6850*/  SHF.R.U64 R31, R26, 0x10, R23 ;  /* 0x000000101a1f7819 */ /* 0x004fc60000001217 */
[----:B------:R2:W-:Y:S01]  /*6860*/  STG.E.U8 desc[UR10][R14.64+0x21], R27 ;  /* 0x0000211b0e007986 */ /* 0x0005e2000c10110a */
[----:B0-----:R-:W-:Y:S02]  /*6870*/  SHF.R.U32.HI R33, RZ, 0x8, R11 ;  /* 0x00000008ff217819 */ /* 0x001fe4000001160b */
[--C-:B---3--:R-:W-:Y:S01]  /*6880*/  SHF.R.U64 R35, R24, 0x18, R23.reuse ;  /* 0x0000001818237819 */ /* 0x108fe20000001217 */
[----:B------:R0:W-:Y:S01]  /*6890*/  STG.E.64 desc[UR10][R14.64+0x38], R2 ;  /* 0x000038020e007986 */ /* 0x0001e2000c101b0a */
[----:B-1----:R-:W-:-:S03]  /*68a0*/  SHF.R.U64 R25, R28, 0x8, R23 ;  /* 0x000000081c197819 */ /* 0x002fc60000001217 */
[----:B------:R0:W-:Y:S01]  /*68b0*/  STG.E.U8 desc[UR10][R14.64+0x1d], R37 ;  /* 0x00001d250e007986 */ /* 0x0001e2000c10110a */
[----:B--2---:R-:W-:-:S03]  /*68c0*/  IMAD.U32 R27, RZ, RZ, UR12 ;  /* 0x0000000cff1b7e24 */ /* 0x004fc6000f8e00ff */
[----:B------:R0:W-:Y:S04]  /*68d0*/  STG.E.U8 desc[UR10][R14.64+0x1c], R39 ;  /* 0x00001c270e007986 */ /* 0x0001e8000c10110a */
        /* <DEDUP_REMOVED lines=22> */
[----:B------:R0:W-:Y:S02]  /*6a40*/  STG.E.U8 desc[UR10][R14.64+0x2b], R23 ;  /* 0x00002b170e007986 */ /* 0x0001e4000c10110a */
.L_x_5:
[----:B------:R-:W-:Y:S05]  /*6a50*/  BSYNC.RECONVERGENT B1 ;  /* 0x0000000000017941 */ /* 0x000fea0003800200 */
.L_x_4:
[----:B0-----:R-:W0:Y:S01]  /*6a60*/  LDC R14, c[0x0][0x3c8] ;  /* 0x0000f200ff0e7b82 */ /* 0x001e220000000800 */
[----:B------:R-:W-:-:S05]  /*6a70*/  VIADD R13, R13, 0x1 ;  /* 0x000000010d0d7836 */ /* 0x000fca0000000000 */
[----:B------:R-:W-:Y:S02]  /*6a80*/  ISETP.GE.AND P2, PT, R13, RZ, PT ;  /* 0x000000ff0d00720c */ /* 0x000fe40003f46270 */
[----:B0-----:R-:W-:-:S04]  /*6a90*/  IABS R25, R14 ;  /* 0x0000000e00197213 */ /* 0x001fc80000000000 */
[----:B------:R-:W0:Y:S08]  /*6aa0*/  I2F.RP R24, R25 ;  /* 0x0000001900187306 */ /* 0x000e300000209400 */
[----:B0-----:R-:W0:Y:S02]  /*6ab0*/  MUFU.RCP R24, R24 ;  /* 0x0000001800187308 */ /* 0x001e240000001000 */
[----:B0-----:R-:W-:-:S06]  /*6ac0*/  VIADD R14, R24, 0xffffffe ;  /* 0x0ffffffe180e7836 */ /* 0x001fcc0000000000 */
[----:B------:R0:W1:Y:S02]  /*6ad0*/  F2I.FTZ.U32.TRUNC.NTZ R15, R14 ;  /* 0x0000000e000f7305 */ /* 0x000064000021f000 */
[----:B0-----:R-:W-:Y:S02]  /*6ae0*/  IMAD.MOV.U32 R14, RZ, RZ, RZ ;  /* 0x000000ffff0e7224 */ /* 0x001fe400078e00ff */
[----:B-1----:R-:W-:-:S04]  /*6af0*/  IMAD.MOV R26, RZ, RZ, -R15 ;  /* 0x000000ffff1a7224 */ /* 0x002fc800078e0a0f */
[----:B------:R-:W-:Y:S01]  /*6b00*/  IMAD R27, R26, R25, RZ ;  /* 0x000000191a1b7224 */ /* 0x000fe200078e02ff */
[----:B------:R-:W-:-:S03]  /*6b10*/  IABS R26, R13 ;  /* 0x0000000d001a7213 */ /* 0x000fc60000000000 */
[----:B------:R-:W-:-:S06]  /*6b20*/  IMAD.HI.U32 R15, R15, R27, R14 ;  /* 0x0000001b0f0f7227 */ /* 0x000fcc00078e000e */
[----:B------:R-:W-:-:S04]  /*6b30*/  IMAD.HI.U32 R15, R15, R26, RZ ;  /* 0x0000001a0f0f7227 */ /* 0x000fc800078e00ff */
[----:B------:R-:W-:-:S04]  /*6b40*/  IMAD.MOV R15, RZ, RZ, -R15 ;  /* 0x000000ffff0f7224 */ /* 0x000fc800078e0a0f */
[C---:B------:R-:W-:Y:S02]  /*6b50*/  IMAD R24, R25.reuse, R15, R26 ;  /* 0x0000000f19187224 */ /* 0x040fe400078e021a */
[----:B------:R-:W0:Y:S03]  /*6b60*/  LDC.64 R14, c[0x0][0x3c0] ;  /* 0x0000f000ff0e7b82 */ /* 0x000e260000000a00 */
[----:B------:R-:W-:-:S13]  /*6b70*/  ISETP.GT.U32.AND P1, PT, R25, R24, PT ;  /* 0x000000181900720c */ /* 0x000fda0003f24070 */
[----:B------:R-:W-:-:S05]  /*6b80*/  @!P1 IMAD.IADD R24, R24, 0x1, -R25 ;  /* 0x0000000118189824 */ /* 0x000fca00078e0a19 */
[----:B------:R-:W-:-:S13]  /*6b90*/  ISETP.GT.U32.AND P1, PT, R25, R24, PT ;  /* 0x000000181900720c */ /* 0x000fda0003f24070 */
[----:B------:R-:W-:-:S04]  /*6ba0*/  @!P1 IMAD.IADD R24, R24, 0x1, -R25 ;  /* 0x0000000118189824 */ /* 0x000fc800078e0a19 */
[----:B------:R-:W-:-:S05]  /*6bb0*/  @!P2 IMAD.MOV R24, RZ, RZ, -R24 ;  /* 0x000000ffff18a224 */ /* 0x000fca00078e0a18 */
[----:B------:R-:W-:-:S05]  /*6bc0*/  SEL R13, R12, R24, !P0 ;  /* 0x000000180c0d7207 */ /* 0x000fca0004000000 */
[----:B0-----:R-:W-:-:S05]  /*6bd0*/  IMAD.WIDE R14, R13, 0x4, R14 ;  /* 0x000000040d0e7825 */ /* 0x001fca00078e020e */
[----:B------:R-:W2:Y:S02]  /*6be0*/  LDG.E R24, desc[UR10][R14.64] ;  /* 0x0000000a0e187981 */ /* 0x000ea4000c1e1900 */
[----:B--2---:R-:W-:-:S13]  /*6bf0*/  ISETP.NE.AND P1, PT, R24, -0x1, PT ;  /* 0xffffffff1800780c */ /* 0x004fda0003f25270 */
[----:B------:R-:W-:Y:S05]  /*6c00*/  @P1 BRA `(.L_x_6) ;  /* 0xfffffff400981947 */ /* 0x000fea000383ffff */
.L_x_3:
[----:B------:R-:W-:Y:S05]  /*6c10*/  BSYNC.RECONVERGENT B0 ;  /* 0x0000000000007941 */ /* 0x000fea0003800200 */
.L_x_2:
[----:B------:R-:W-:Y:S05]  /*6c20*/  BRA.U UP0, `(.L_x_7) ;  /* 0xffffff9500787547 */ /* 0x000fea000b83ffff */
[----:B------:R-:W-:Y:S05]  /*6c30*/  EXIT ;  /* 0x000000000000794d */ /* 0x000fea0003800000 */
.L_x_8:
[----:B------:R-:W-:-:S00]  /*6c40*/  BRA `(.L_x_8) ;  /* 0xfffffffc00fc7947 */ /* 0x000fc0000383ffff */
[----:B------:R-:W-:-:S00]  /*6c50*/  NOP ;  /* 0x0000000000007918 */ /* 0x000fc00000000000 */
        /* <DEDUP_REMOVED lines=10> */
.L_x_9:


//--------------------- .nv.shared._Z30find_passwords_optimized_multiPKhS0_iPyiyP13FoundPasswordPiPKii --------------------------
	.section	.nv.shared._Z30find_passwords_optimized_multiPKhS0_iPyiyP13FoundPasswordPiPKii,"aw",@nobits
	.sectionflags	@""
	.align	8
.nv.shared._Z30find_passwords_optimized_multiPKhS0_iPyiyP13FoundPasswordPiPKii:
	.zero		1032


//--------------------- .nv.shared.reserved.0     --------------------------
	.section	.nv.shared.reserved.0,"aw",@nobits
	.weak		__nv_reservedSMEM_offset_0_alias
	.size		__nv_reservedSMEM_offset_0_alias, 0, 64
	.other		__nv_reservedSMEM_offset_0_alias,@"STO_CUDA_RESERVED_SHARED STV_DEFAULT"
__nv_reservedSMEM_offset_0_alias:
	.zero		0
	.zero		64


//--------------------- .nv.constant0._Z30find_passwords_optimized_multiPKhS0_iPyiyP13FoundPasswordPiPKii --------------------------
	.section	.nv.constant0._Z30find_passwords_optimized_multiPKhS0_iPyiyP13FoundPasswordPiPKii,"a",@progbits
	.sectionflags	@""
	.align	4
.nv.constant0._Z30find_passwords_optimized_multiPKhS0_iPyiyP13FoundPasswordPiPKii:
	.zero		972


//--------------------- SYMBOLS --------------------------

	.type		.nv.reservedSmem.offset0,@object
	.size		.nv.reservedSmem.offset0,0x4
	.type		.nv.reservedSmem.cap,@object
	.size		.nv.reservedSmem.cap,0x4
